	.target	sm_90a

	.elftype	@"ET_EXEC"


//--------------------- .note.nv.tkinfo           --------------------------
	.section	.note.nv.tkinfo,"",@"SHT_NOTE"
	.sectionflags	@"SHF_NOTE_NV_TKINFO"
	.tkinfo
        /*0018*/ 	.word	0x00000002
        /*0030*/ 	.string	""
        /*0030*/ 	.string	"ptxas"
        /*0030*/ 	.string	"Cuda compilation tools, release 13.0, V13.0.88"
        /*0030*/ 	.string	"Build cuda_13.0.r13.0/compiler.36424714_0"
        /*0030*/ 	.string	"-arch sm_90a -m 64 "



//--------------------- .note.nv.cuinfo           --------------------------
	.section	.note.nv.cuinfo,"",@"SHT_NOTE"
	.sectionflags	@"SHF_NOTE_NV_CUINFO"
        /*0018*/ 	.short	0x0002
        /*001a*/ 	.short	0x005a
        /*001c*/ 	.short	0x0082
	.zero		2


//--------------------- .nv.info                  --------------------------
	.section	.nv.info,"",@"SHT_CUDA_INFO"
	.align	4


	//----- nvinfo : EIATTR_REGCOUNT
	.align		4
        /*0000*/ 	.byte	0x04, 0x2f
        /*0002*/ 	.short	(.L_15 - .L_14)
	.align		4
.L_14:
        /*0004*/ 	.word	index@(_ZN7cutlass13device_kernelINS_4gemm6kernel13GemmUniversalIN4cute5tupleIJiiiiEEENS1_10collective13CollectiveMmaINS1_34MainloopSm90TmaGmmaWarpSpecializedILi4ENS5_IJNS4_1CILi1EEENSA_ILi8EEESB_EEENS1_35KernelTmaWarpSpecializedCooperativeEEENS5_IJNSA_ILi256EEENSA_ILi128EEENSA_ILi32EEEEEENS_10tfloat32_tENS5_IJlSB_lEEESK_SL_NS4_8TiledMMAINS4_8MMA_AtomIJNS4_4SM904GMMA30MMA_64x128x8_F32TF32TF32_SS_TNILNSP_7ScaleInE1ELSR_1EEEEEENS4_6LayoutINS5_IJNSA_ILi2EEESB_SB_EEENS5_IJSB_NSA_ILi0EEESX_EEEEENS5_IJNS4_10UnderscoreES10_S10_EEEEENS4_23SM90_TMA_LOAD_MULTICASTENS4_14ComposedLayoutINS4_7SwizzleILi3ELi4ELi3EEENS4_18smem_ptr_flag_bitsILi32EEENSU_INS5_IJSC_SI_EEENS5_IJSI_SB_EEEEEEEvNS4_8identityENS4_13SM90_TMA_LOADES1C_vS1D_EENS_8epilogue10collective6detail29Sm90TmaWarpSpecializedAdapterINS1H_15DefaultEpilogueISK_SL_SL_NS1G_6thread17LinearCombinationISK_Li1EffLNS1L_9ScaleType4KindE0ELNS_15FloatRoundStyleE2ESK_EENS1_15EpilogueDefaultEEEEEvvEEEEvNT_6ParamsE)
        /*0008*/ 	.word	0x000000a8


	//----- nvinfo : EIATTR_FRAME_SIZE
	.align		4
.L_15:
        /*000c*/ 	.byte	0x04, 0x11
        /*000e*/ 	.short	(.L_17 - .L_16)
	.align		4
.L_16:
        /*0010*/ 	.word	index@(_ZN7cutlass13device_kernelINS_4gemm6kernel13GemmUniversalIN4cute5tupleIJiiiiEEENS1_10collective13CollectiveMmaINS1_34MainloopSm90TmaGmmaWarpSpecializedILi4ENS5_IJNS4_1CILi1EEENSA_ILi8EEESB_EEENS1_35KernelTmaWarpSpecializedCooperativeEEENS5_IJNSA_ILi256EEENSA_ILi128EEENSA_ILi32EEEEEENS_10tfloat32_tENS5_IJlSB_lEEESK_SL_NS4_8TiledMMAINS4_8MMA_AtomIJNS4_4SM904GMMA30MMA_64x128x8_F32TF32TF32_SS_TNILNSP_7ScaleInE1ELSR_1EEEEEENS4_6LayoutINS5_IJNSA_ILi2EEESB_SB_EEENS5_IJSB_NSA_ILi0EEESX_EEEEENS5_IJNS4_10UnderscoreES10_S10_EEEEENS4_23SM90_TMA_LOAD_MULTICASTENS4_14ComposedLayoutINS4_7SwizzleILi3ELi4ELi3EEENS4_18smem_ptr_flag_bitsILi32EEENSU_INS5_IJSC_SI_EEENS5_IJSI_SB_EEEEEEEvNS4_8identityENS4_13SM90_TMA_LOADES1C_vS1D_EENS_8epilogue10collective6detail29Sm90TmaWarpSpecializedAdapterINS1H_15DefaultEpilogueISK_SL_SL_NS1G_6thread17LinearCombinationISK_Li1EffLNS1L_9ScaleType4KindE0ELNS_15FloatRoundStyleE2ESK_EENS1_15EpilogueDefaultEEEEEvvEEEEvNT_6ParamsE)
        /*0014*/ 	.word	0x00000000


	//----- nvinfo : EIATTR_MIN_STACK_SIZE
	.align		4
.L_17:
        /*0018*/ 	.byte	0x04, 0x12
        /*001a*/ 	.short	(.L_19 - .L_18)
	.align		4
.L_18:
        /*001c*/ 	.word	index@(_ZN7cutlass13device_kernelINS_4gemm6kernel13GemmUniversalIN4cute5tupleIJiiiiEEENS1_10collective13CollectiveMmaINS1_34MainloopSm90TmaGmmaWarpSpecializedILi4ENS5_IJNS4_1CILi1EEENSA_ILi8EEESB_EEENS1_35KernelTmaWarpSpecializedCooperativeEEENS5_IJNSA_ILi256EEENSA_ILi128EEENSA_ILi32EEEEEENS_10tfloat32_tENS5_IJlSB_lEEESK_SL_NS4_8TiledMMAINS4_8MMA_AtomIJNS4_4SM904GMMA30MMA_64x128x8_F32TF32TF32_SS_TNILNSP_7ScaleInE1ELSR_1EEEEEENS4_6LayoutINS5_IJNSA_ILi2EEESB_SB_EEENS5_IJSB_NSA_ILi0EEESX_EEEEENS5_IJNS4_10UnderscoreES10_S10_EEEEENS4_23SM90_TMA_LOAD_MULTICASTENS4_14ComposedLayoutINS4_7SwizzleILi3ELi4ELi3EEENS4_18smem_ptr_flag_bitsILi32EEENSU_INS5_IJSC_SI_EEENS5_IJSI_SB_EEEEEEEvNS4_8identityENS4_13SM90_TMA_LOADES1C_vS1D_EENS_8epilogue10collective6detail29Sm90TmaWarpSpecializedAdapterINS1H_15DefaultEpilogueISK_SL_SL_NS1G_6thread17LinearCombinationISK_Li1EffLNS1L_9ScaleType4KindE0ELNS_15FloatRoundStyleE2ESK_EENS1_15EpilogueDefaultEEEEEvvEEEEvNT_6ParamsE)
        /*0020*/ 	.word	0x00000000
.L_19:


//--------------------- .nv.compat                --------------------------
	.section	.nv.compat,"",@"SHT_CUDA_COMPAT_INFO"
	.align	4
        /*0000*/ 	.byte	0x02, 0x09, 0x01, 0x00, 0x02, 0x02, 0x04, 0x00, 0x02, 0x05, 0x05, 0x00, 0x03, 0x07, 0x01, 0x01
        /*0010*/ 	.byte	0x02, 0x03, 0x01, 0x00, 0x02, 0x06, 0x01, 0x00, 0x04, 0x0b, 0x08, 0x00, 0x00, 0x00, 0x00, 0x00
        /*0020*/ 	.byte	0x00, 0x00, 0x00, 0x00


//--------------------- .nv.info._ZN7cutlass13device_kernelINS_4gemm6kernel13GemmUniversalIN4cute5tupleIJiiiiEEENS1_10collective13CollectiveMmaINS1_34MainloopSm90TmaGmmaWarpSpecializedILi4ENS5_IJNS4_1CILi1EEENSA_ILi8EEESB_EEENS1_35KernelTmaWarpSpecializedCooperativeEEENS5_IJNSA_ILi256EEENSA_ILi128EEENSA_ILi32EEEEEENS_10tfloat32_tENS5_IJlSB_lEEESK_SL_NS4_8TiledMMAINS4_8MMA_AtomIJNS4_4SM904GMMA30MMA_64x128x8_F32TF32TF32_SS_TNILNSP_7ScaleInE1ELSR_1EEEEEENS4_6LayoutINS5_IJNSA_ILi2EEESB_SB_EEENS5_IJSB_NSA_ILi0EEESX_EEEEENS5_IJNS4_10UnderscoreES10_S10_EEEEENS4_23SM90_TMA_LOAD_MULTICASTENS4_14ComposedLayoutINS4_7SwizzleILi3ELi4ELi3EEENS4_18smem_ptr_flag_bitsILi32EEENSU_INS5_IJSC_SI_EEENS5_IJSI_SB_EEEEEEEvNS4_8identityENS4_13SM90_TMA_LOADES1C_vS1D_EENS_8epilogue10collective6detail29Sm90TmaWarpSpecializedAdapterINS1H_15DefaultEpilogueISK_SL_SL_NS1G_6thread17LinearCombinationISK_Li1EffLNS1L_9ScaleType4KindE0ELNS_15FloatRoundStyleE2ESK_EENS1_15EpilogueDefaultEEEEEvvEEEEvNT_6ParamsE --------------------------
	.section	.nv.info._ZN7cutlass13device_kernelINS_4gemm6kernel13GemmUniversalIN4cute5tupleIJiiiiEEENS1_10collective13CollectiveMmaINS1_34MainloopSm90TmaGmmaWarpSpecializedILi4ENS5_IJNS4_1CILi1EEENSA_ILi8EEESB_EEENS1_35KernelTmaWarpSpecializedCooperativeEEENS5_IJNSA_ILi256EEENSA_ILi128EEENSA_ILi32EEEEEENS_10tfloat32_tENS5_IJlSB_lEEESK_SL_NS4_8TiledMMAINS4_8MMA_AtomIJNS4_4SM904GMMA30MMA_64x128x8_F32TF32TF32_SS_TNILNSP_7ScaleInE1ELSR_1EEEEEENS4_6LayoutINS5_IJNSA_ILi2EEESB_SB_EEENS5_IJSB_NSA_ILi0EEESX_EEEEENS5_IJNS4_10UnderscoreES10_S10_EEEEENS4_23SM90_TMA_LOAD_MULTICASTENS4_14ComposedLayoutINS4_7SwizzleILi3ELi4ELi3EEENS4_18smem_ptr_flag_bitsILi32EEENSU_INS5_IJSC_SI_EEENS5_IJSI_SB_EEEEEEEvNS4_8identityENS4_13SM90_TMA_LOADES1C_vS1D_EENS_8epilogue10collective6detail29Sm90TmaWarpSpecializedAdapterINS1H_15DefaultEpilogueISK_SL_SL_NS1G_6thread17LinearCombinationISK_Li1EffLNS1L_9ScaleType4KindE0ELNS_15FloatRoundStyleE2ESK_EENS1_15EpilogueDefaultEEEEEvvEEEEvNT_6ParamsE,"",@"SHT_CUDA_INFO"
	.sectionflags	@""
	.align	4


	//----- nvinfo : EIATTR_CUDA_API_VERSION
	.align		4
        /*0000*/ 	.byte	0x04, 0x37
        /*0002*/ 	.short	(.L_21 - .L_20)
.L_20:
        /*0004*/ 	.word	0x00000082


	//----- nvinfo : EIATTR_KPARAM_INFO
	.align		4
.L_21:
        /*0008*/ 	.byte	0x04, 0x17
        /*000a*/ 	.short	(.L_23 - .L_22)
.L_22:
        /*000c*/ 	.word	0x00000000
        /*0010*/ 	.short	0x0000
        /*0012*/ 	.short	0x0070
        /*0014*/ 	.byte	0x00, 0xf0, 0x01, 0x10


	//----- nvinfo : EIATTR_SPARSE_MMA_MASK
	.align		4
.L_23:
        /*0018*/ 	.byte	0x03, 0x50
        /*001a*/ 	.short	0x0000


	//----- nvinfo : EIATTR_MAXREG_COUNT
	.align		4
        /*001c*/ 	.byte	0x03, 0x1b
        /*001e*/ 	.short	0x00a8


	//----- nvinfo : EIATTR_NUM_BARRIERS
	.align		4
        /*0020*/ 	.byte	0x02, 0x4c
        /*0022*/ 	.byte	0x01
	.zero		1


	//----- nvinfo : EIATTR_EXTERNS
	.align		4
        /*0024*/ 	.byte	0x04, 0x0f
        /*0026*/ 	.short	(.L_25 - .L_24)


	//   ....[0]....
	.align		4
.L_24:
        /*0028*/ 	.word	index@(__assertfail)


	//----- nvinfo : EIATTR_MERCURY_ISA_VERSION
	.align		4
.L_25:
        /*002c*/ 	.byte	0x03, 0x5f
        /*002e*/ 	.short	0x0101


	//----- nvinfo : EIATTR_INT_WARP_WIDE_INSTR_OFFSETS
	.align		4
        /*0030*/ 	.byte	0x04, 0x31
        /*0032*/ 	.short	(.L_27 - .L_26)


	//   ....[0]....
.L_26:
        /*0034*/ 	.word	0x00000420


	//   ....[1]....
        /*0038*/ 	.word	0x00000440


	//   ....[2]....
        /*003c*/ 	.word	0x00000610


	//   ....[3]....
        /*0040*/ 	.word	0x00001ee0


	//----- nvinfo : EIATTR_COOP_GROUP_MASK_REGIDS
	.align		4
.L_27:
        /*0044*/ 	.byte	0x04, 0x29
        /*0046*/ 	.short	(.L_29 - .L_28)


	//   ....[0]....
.L_28:
        /*0048*/ 	.word	0xffffffff


	//   ....[1]....
        /*004c*/ 	.word	0xffffffff


	//   ....[2]....
        /*0050*/ 	.word	0xffffffff


	//   ....[3]....
        /*0054*/ 	.word	0xffffffff


	//   ....[4]....
        /*0058*/ 	.word	0xffffffff


	//   ....[5]....
        /*005c*/ 	.word	0xffffffff


	//----- nvinfo : EIATTR_COOP_GROUP_INSTR_OFFSETS
	.align		4
.L_29:
        /*0060*/ 	.byte	0x04, 0x28
        /*0062*/ 	.short	(.L_31 - .L_30)


	//   ....[0]....
.L_30:
        /*0064*/ 	.word	0x00000060


	//   ....[1]....
        /*0068*/ 	.word	0x00000070


	//   ....[2]....
        /*006c*/ 	.word	0x00000130


	//   ....[3]....
        /*0070*/ 	.word	0x000002d0


	//   ....[4]....
        /*0074*/ 	.word	0x00000780


	//   ....[5]....
        /*0078*/ 	.word	0x000011d0


	//----- nvinfo : EIATTR_REG_RECONFIG
	.align		4
.L_31:
        /*007c*/ 	.byte	0x01, 0x54
	.zero		2


	//----- nvinfo : EIATTR_SYSCALL_OFFSETS
	.align		4
        /*0080*/ 	.byte	0x04, 0x46
        /*0082*/ 	.short	(.L_33 - .L_32)


	//   ....[0]....
.L_32:
        /*0084*/ 	.word	0x00001390


	//----- nvinfo : EIATTR_MBARRIER_INSTR_OFFSETS
	.align		4
.L_33:
        /*0088*/ 	.byte	0x04, 0x39
        /*008a*/ 	.short	(.L_35 - .L_34)


	//   ....[0]....
.L_34:
        /*008c*/ 	.word	0x00000230
        /*0090*/ 	.word	0x000000ff
        /*0094*/ 	.word	0x00000000
        /*0098*/ 	.short	0x0100
        /*009a*/ 	.byte	0x08
	.zero		1


	//   ....[1]....
        /*009c*/ 	.word	0x00000240
        /*00a0*/ 	.word	0x000000ff
        /*00a4*/ 	.word	0x00000020
        /*00a8*/ 	.short	0x0100
        /*00aa*/ 	.byte	0x08
	.zero		1


	//   ....[2]....
        /*00ac*/ 	.word	0x00000250
        /*00b0*/ 	.word	0x000000ff
        /*00b4*/ 	.word	0x00000008
        /*00b8*/ 	.short	0x0100
        /*00ba*/ 	.byte	0x08
	.zero		1


	//   ....[3]....
        /*00bc*/ 	.word	0x00000260
        /*00c0*/ 	.word	0x000000ff
        /*00c4*/ 	.word	0x00000028
        /*00c8*/ 	.short	0x0100
        /*00ca*/ 	.byte	0x08
	.zero		1


	//   ....[4]....
        /*00cc*/ 	.word	0x00000270
        /*00d0*/ 	.word	0x000000ff
        /*00d4*/ 	.word	0x00000010
        /*00d8*/ 	.short	0x0100
        /*00da*/ 	.byte	0x08
	.zero		1


	//   ....[5]....
        /*00dc*/ 	.word	0x00000280
        /*00e0*/ 	.word	0x000000ff
        /*00e4*/ 	.word	0x00000030
        /*00e8*/ 	.short	0x0100
        /*00ea*/ 	.byte	0x08
	.zero		1


	//   ....[6]....
        /*00ec*/ 	.word	0x00000290
        /*00f0*/ 	.word	0x000000ff
        /*00f4*/ 	.word	0x00000018
        /*00f8*/ 	.short	0x0100
        /*00fa*/ 	.byte	0x08
	.zero		1


	//   ....[7]....
        /*00fc*/ 	.word	0x000002a0
        /*0100*/ 	.word	0x000000ff
        /*0104*/ 	.word	0x00000038
        /*0108*/ 	.short	0x0100
        /*010a*/ 	.byte	0x08
	.zero		1


	//   ....[8]....
        /*010c*/ 	.word	0x00000690
        /*0110*/ 	.word	0x000000ff
        /*0114*/ 	.word	0x00000050
        /*0118*/ 	.short	0x0100
        /*011a*/ 	.byte	0x06
	.zero		1


	//   ....[9]....
        /*011c*/ 	.word	0x00000720
        /*0120*/ 	.word	0x000000ff
        /*0124*/ 	.word	0x00000058
        /*0128*/ 	.short	0x0100
        /*012a*/ 	.byte	0x06
	.zero		1


	//   ....[10]....
        /*012c*/ 	.word	0x00001450
        /*0130*/ 	.word	0x00000003
        /*0134*/ 	.word	0x00000000
        /*0138*/ 	.short	0x010a
        /*013a*/ 	.byte	0x3f
	.zero		1


	//   ....[11]....
        /*013c*/ 	.word	0x00001490
        /*0140*/ 	.word	0x00000003
        /*0144*/ 	.word	0x00000000
        /*0148*/ 	.short	0x010a
        /*014a*/ 	.byte	0x3f
	.zero		1


	//   ....[12]....
        /*014c*/ 	.word	0x000019a0
        /*0150*/ 	.word	0x00000005
        /*0154*/ 	.word	0x00000000
        /*0158*/ 	.short	0x010a
        /*015a*/ 	.byte	0x3f
	.zero		1


	//   ....[13]....
        /*015c*/ 	.word	0x000019e0
        /*0160*/ 	.word	0x00000005
        /*0164*/ 	.word	0x00000000
        /*0168*/ 	.short	0x010a
        /*016a*/ 	.byte	0x3f
	.zero		1


	//   ....[14]....
        /*016c*/ 	.word	0x00001d80
        /*0170*/ 	.word	0x00000005
        /*0174*/ 	.word	0x00000000
        /*0178*/ 	.short	0x0101
        /*017a*/ 	.byte	0x3f
	.zero		1


	//   ....[15]....
        /*017c*/ 	.word	0x00001f60
        /*0180*/ 	.word	0x00000003
        /*0184*/ 	.word	0x00000000
        /*0188*/ 	.short	0x0101
        /*018a*/ 	.byte	0x3f
	.zero		1


	//   ....[16]....
        /*018c*/ 	.word	0x0000b3e0
        /*0190*/ 	.word	0x00000016
        /*0194*/ 	.word	0x00000020
        /*0198*/ 	.short	0x010a
        /*019a*/ 	.byte	0x3f
	.zero		1


	//   ....[17]....
        /*019c*/ 	.word	0x0000b7b0
        /*01a0*/ 	.word	0x00000005
        /*01a4*/ 	.word	0x00000058
        /*01a8*/ 	.short	0x0101
        /*01aa*/ 	.byte	0x3f
	.zero		1


	//   ....[18]....
        /*01ac*/ 	.word	0x0000bec0
        /*01b0*/ 	.word	0x00000007
        /*01b4*/ 	.word	0x00000000
        /*01b8*/ 	.short	0x010a
        /*01ba*/ 	.byte	0x3f
	.zero		1


	//   ....[19]....
        /*01bc*/ 	.word	0x0000bf40
        /*01c0*/ 	.word	0x00000008
        /*01c4*/ 	.word	0x00000000
        /*01c8*/ 	.short	0x010a
        /*01ca*/ 	.byte	0x3f
	.zero		1


	//   ....[20]....
        /*01cc*/ 	.word	0x0000bfd0
        /*01d0*/ 	.word	0x0000000b
        /*01d4*/ 	.word	0x00000000
        /*01d8*/ 	.short	0x010a
        /*01da*/ 	.byte	0x3f
	.zero		1


	//   ....[21]....
        /*01dc*/ 	.word	0x0000c060
        /*01e0*/ 	.word	0x00000003
        /*01e4*/ 	.word	0x00000000
        /*01e8*/ 	.short	0x010a
        /*01ea*/ 	.byte	0x3f
	.zero		1


	//   ....[22]....
        /*01ec*/ 	.word	0x0000c0c0
        /*01f0*/ 	.word	0x00000003
        /*01f4*/ 	.word	0x00000000
        /*01f8*/ 	.short	0x010a
        /*01fa*/ 	.byte	0x3f
	.zero		1


	//   ....[23]....
        /*01fc*/ 	.word	0x0000c110
        /*0200*/ 	.word	0x00000005
        /*0204*/ 	.word	0x00000000
        /*0208*/ 	.short	0x010a
        /*020a*/ 	.byte	0x3f
	.zero		1


	//   ....[24]....
        /*020c*/ 	.word	0x0000c1e0
        /*0210*/ 	.word	0x00000016
        /*0214*/ 	.word	0x00000020
        /*0218*/ 	.short	0x010a
        /*021a*/ 	.byte	0x3f
	.zero		1


	//   ....[25]....
        /*021c*/ 	.word	0x0000c2b0
        /*0220*/ 	.word	0x00000007
        /*0224*/ 	.word	0x00000000
        /*0228*/ 	.short	0x010a
        /*022a*/ 	.byte	0x3f
	.zero		1


	//   ....[26]....
        /*022c*/ 	.word	0x0000c300
        /*0230*/ 	.word	0x00000008
        /*0234*/ 	.word	0x00000000
        /*0238*/ 	.short	0x010a
        /*023a*/ 	.byte	0x3f
	.zero		1


	//   ....[27]....
        /*023c*/ 	.word	0x0000c350
        /*0240*/ 	.word	0x0000000b
        /*0244*/ 	.word	0x00000000
        /*0248*/ 	.short	0x010a
        /*024a*/ 	.byte	0x3f
	.zero		1


	//----- nvinfo : EIATTR_NUM_MBARRIERS
	.align		4
.L_35:
        /*024c*/ 	.byte	0x03, 0x38
        /*024e*/ 	.short	0x000a


	//----- nvinfo : EIATTR_EXIT_INSTR_OFFSETS
	.align		4
        /*0250*/ 	.byte	0x04, 0x1c
        /*0252*/ 	.short	(.L_37 - .L_36)


	//   ....[0]....
.L_36:
        /*0254*/ 	.word	0x000008e0


	//   ....[1]....
        /*0258*/ 	.word	0x00001100


	//   ....[2]....
        /*025c*/ 	.word	0x0000ab00


	//   ....[3]....
        /*0260*/ 	.word	0x0000b060


	//   ....[4]....
        /*0264*/ 	.word	0x0000c0b0


	//----- nvinfo : EIATTR_MAX_THREADS
	.align		4
.L_37:
        /*0268*/ 	.byte	0x04, 0x05
        /*026a*/ 	.short	(.L_39 - .L_38)
.L_38:
        /*026c*/ 	.word	0x00000180
        /*0270*/ 	.word	0x00000001
        /*0274*/ 	.word	0x00000001


	//----- nvinfo : EIATTR_CRS_STACK_SIZE
	.align		4
.L_39:
        /*0278*/ 	.byte	0x04, 0x1e
        /*027a*/ 	.short	(.L_41 - .L_40)
.L_40:
        /*027c*/ 	.word	0x00000000


	//----- nvinfo : EIATTR_CBANK_PARAM_SIZE
	.align		4
.L_41:
        /*0280*/ 	.byte	0x03, 0x19
        /*0282*/ 	.short	0x0470


	//----- nvinfo : EIATTR_PARAM_CBANK
	.align		4
        /*0284*/ 	.byte	0x04, 0x0a
        /*0286*/ 	.short	(.L_43 - .L_42)
	.align		4
.L_42:
        /*0288*/ 	.word	index@(.nv.constant0._ZN7cutlass13device_kernelINS_4gemm6kernel13GemmUniversalIN4cute5tupleIJiiiiEEENS1_10collective13CollectiveMmaINS1_34MainloopSm90TmaGmmaWarpSpecializedILi4ENS5_IJNS4_1CILi1EEENSA_ILi8EEESB_EEENS1_35KernelTmaWarpSpecializedCooperativeEEENS5_IJNSA_ILi256EEENSA_ILi128EEENSA_ILi32EEEEEENS_10tfloat32_tENS5_IJlSB_lEEESK_SL_NS4_8TiledMMAINS4_8MMA_AtomIJNS4_4SM904GMMA30MMA_64x128x8_F32TF32TF32_SS_TNILNSP_7ScaleInE1ELSR_1EEEEEENS4_6LayoutINS5_IJNSA_ILi2EEESB_SB_EEENS5_IJSB_NSA_ILi0EEESX_EEEEENS5_IJNS4_10UnderscoreES10_S10_EEEEENS4_23SM90_TMA_LOAD_MULTICASTENS4_14ComposedLayoutINS4_7SwizzleILi3ELi4ELi3EEENS4_18smem_ptr_flag_bitsILi32EEENSU_INS5_IJSC_SI_EEENS5_IJSI_SB_EEEEEEEvNS4_8identityENS4_13SM90_TMA_LOADES1C_vS1D_EENS_8epilogue10collective6detail29Sm90TmaWarpSpecializedAdapterINS1H_15DefaultEpilogueISK_SL_SL_NS1G_6thread17LinearCombinationISK_Li1EffLNS1L_9ScaleType4KindE0ELNS_15FloatRoundStyleE2ESK_EENS1_15EpilogueDefaultEEEEEvvEEEEvNT_6ParamsE)
        /*028c*/ 	.short	0x0210
        /*028e*/ 	.short	0x0470


	//----- nvinfo : EIATTR_SW_WAR
	.align		4
.L_43:
        /*0290*/ 	.byte	0x04, 0x36
        /*0292*/ 	.short	(.L_45 - .L_44)
.L_44:
        /*0294*/ 	.word	0x00000008
.L_45:


//--------------------- .nv.callgraph             --------------------------
	.section	.nv.callgraph,"",@"SHT_CUDA_CALLGRAPH"
	.align	4
	.sectionentsize	8
	.align		4
        /*0000*/ 	.word	0x00000000
	.align		4
        /*0004*/ 	.word	0xffffffff
	.align		4
        /*0008*/ 	.word	index@(_ZN7cutlass13device_kernelINS_4gemm6kernel13GemmUniversalIN4cute5tupleIJiiiiEEENS1_10collective13CollectiveMmaINS1_34MainloopSm90TmaGmmaWarpSpecializedILi4ENS5_IJNS4_1CILi1EEENSA_ILi8EEESB_EEENS1_35KernelTmaWarpSpecializedCooperativeEEENS5_IJNSA_ILi256EEENSA_ILi128EEENSA_ILi32EEEEEENS_10tfloat32_tENS5_IJlSB_lEEESK_SL_NS4_8TiledMMAINS4_8MMA_AtomIJNS4_4SM904GMMA30MMA_64x128x8_F32TF32TF32_SS_TNILNSP_7ScaleInE1ELSR_1EEEEEENS4_6LayoutINS5_IJNSA_ILi2EEESB_SB_EEENS5_IJSB_NSA_ILi0EEESX_EEEEENS5_IJNS4_10UnderscoreES10_S10_EEEEENS4_23SM90_TMA_LOAD_MULTICASTENS4_14ComposedLayoutINS4_7SwizzleILi3ELi4ELi3EEENS4_18smem_ptr_flag_bitsILi32EEENSU_INS5_IJSC_SI_EEENS5_IJSI_SB_EEEEEEEvNS4_8identityENS4_13SM90_TMA_LOADES1C_vS1D_EENS_8epilogue10collective6detail29Sm90TmaWarpSpecializedAdapterINS1H_15DefaultEpilogueISK_SL_SL_NS1G_6thread17LinearCombinationISK_Li1EffLNS1L_9ScaleType4KindE0ELNS_15FloatRoundStyleE2ESK_EENS1_15EpilogueDefaultEEEEEvvEEEEvNT_6ParamsE)
	.align		4
        /*000c*/ 	.word	index@(__assertfail)
	.align		4
        /*0010*/ 	.word	0x00000000
	.align		4
        /*0014*/ 	.word	0xfffffffe
	.align		4
        /*0018*/ 	.word	0x00000000
	.align		4
        /*001c*/ 	.word	0xfffffffd
	.align		4
        /*0020*/ 	.word	0x00000000
	.align		4
        /*0024*/ 	.word	0xfffffffc


//--------------------- .nv.constant4             --------------------------
	.section	.nv.constant4,"a",@progbits
	.align	8
	.align		8
.nv.constant4:
        /*0000*/ 	.dword	__assertfail
	.align		8
        /*0008*/ 	.dword	__unnamed_1
	.align		8
        /*0010*/ 	.dword	_ZN40_INTERNAL_06864acb_4_k_cu_445a04c4_198694cuda3std3__45__cpo5beginE
	.align		8
        /*0018*/ 	.dword	_ZN40_INTERNAL_06864acb_4_k_cu_445a04c4_198694cuda3std3__45__cpo3endE
	.align		8
        /*0020*/ 	.dword	_ZN40_INTERNAL_06864acb_4_k_cu_445a04c4_198694cuda3std3__45__cpo6cbeginE
	.align		8
        /*0028*/ 	.dword	_ZN40_INTERNAL_06864acb_4_k_cu_445a04c4_198694cuda3std3__45__cpo4cendE
	.align		8
        /*0030*/ 	.dword	_ZN40_INTERNAL_06864acb_4_k_cu_445a04c4_198694cuda3std3__442_GLOBAL__N__06864acb_4_k_cu_445a04c4_198696ignoreE
	.align		8
        /*0038*/ 	.dword	_ZN40_INTERNAL_06864acb_4_k_cu_445a04c4_198694cuda3std3__419piecewise_constructE
	.align		8
        /*0040*/ 	.dword	_ZN40_INTERNAL_06864acb_4_k_cu_445a04c4_198694cuda3std3__48in_placeE
	.align		8
        /*0048*/ 	.dword	_ZN40_INTERNAL_06864acb_4_k_cu_445a04c4_198694cuda3std6ranges3__45__cpo4swapE
	.align		8
        /*0050*/ 	.dword	_ZN40_INTERNAL_06864acb_4_k_cu_445a04c4_198694cuda3std6ranges3__45__cpo9iter_moveE
	.align		8
        /*0058*/ 	.dword	_ZN40_INTERNAL_06864acb_4_k_cu_445a04c4_198694cute7productE
	.align		8
        /*0060*/ 	.dword	_ZN40_INTERNAL_06864acb_4_k_cu_445a04c4_198694cute1_E
	.align		8
        /*0068*/ 	.dword	$str$22
	.align		8
        /*0070*/ 	.dword	$str$23


//--------------------- .text._ZN7cutlass13device_kernelINS_4gemm6kernel13GemmUniversalIN4cute5tupleIJiiiiEEENS1_10collective13CollectiveMmaINS1_34MainloopSm90TmaGmmaWarpSpecializedILi4ENS5_IJNS4_1CILi1EEENSA_ILi8EEESB_EEENS1_35KernelTmaWarpSpecializedCooperativeEEENS5_IJNSA_ILi256EEENSA_ILi128EEENSA_ILi32EEEEEENS_10tfloat32_tENS5_IJlSB_lEEESK_SL_NS4_8TiledMMAINS4_8MMA_AtomIJNS4_4SM904GMMA30MMA_64x128x8_F32TF32TF32_SS_TNILNSP_7ScaleInE1ELSR_1EEEEEENS4_6LayoutINS5_IJNSA_ILi2EEESB_SB_EEENS5_IJSB_NSA_ILi0EEESX_EEEEENS5_IJNS4_10UnderscoreES10_S10_EEEEENS4_23SM90_TMA_LOAD_MULTICASTENS4_14ComposedLayoutINS4_7SwizzleILi3ELi4ELi3EEENS4_18smem_ptr_flag_bitsILi32EEENSU_INS5_IJSC_SI_EEENS5_IJSI_SB_EEEEEEEvNS4_8identityENS4_13SM90_TMA_LOADES1C_vS1D_EENS_8epilogue10collective6detail29Sm90TmaWarpSpecializedAdapterINS1H_15DefaultEpilogueISK_SL_SL_NS1G_6thread17LinearCombinationISK_Li1EffLNS1L_9ScaleType4KindE0ELNS_15FloatRoundStyleE2ESK_EENS1_15EpilogueDefaultEEEEEvvEEEEvNT_6ParamsE --------------------------
	.section	.text._ZN7cutlass13device_kernelINS_4gemm6kernel13GemmUniversalIN4cute5tupleIJiiiiEEENS1_10collective13CollectiveMmaINS1_34MainloopSm90TmaGmmaWarpSpecializedILi4ENS5_IJNS4_1CILi1EEENSA_ILi8EEESB_EEENS1_35KernelTmaWarpSpecializedCooperativeEEENS5_IJNSA_ILi256EEENSA_ILi128EEENSA_ILi32EEEEEENS_10tfloat32_tENS5_IJlSB_lEEESK_SL_NS4_8TiledMMAINS4_8MMA_AtomIJNS4_4SM904GMMA30MMA_64x128x8_F32TF32TF32_SS_TNILNSP_7ScaleInE1ELSR_1EEEEEENS4_6LayoutINS5_IJNSA_ILi2EEESB_SB_EEENS5_IJSB_NSA_ILi0EEESX_EEEEENS5_IJNS4_10UnderscoreES10_S10_EEEEENS4_23SM90_TMA_LOAD_MULTICASTENS4_14ComposedLayoutINS4_7SwizzleILi3ELi4ELi3EEENS4_18smem_ptr_flag_bitsILi32EEENSU_INS5_IJSC_SI_EEENS5_IJSI_SB_EEEEEEEvNS4_8identityENS4_13SM90_TMA_LOADES1C_vS1D_EENS_8epilogue10collective6detail29Sm90TmaWarpSpecializedAdapterINS1H_15DefaultEpilogueISK_SL_SL_NS1G_6thread17LinearCombinationISK_Li1EffLNS1L_9ScaleType4KindE0ELNS_15FloatRoundStyleE2ESK_EENS1_15EpilogueDefaultEEEEEvvEEEEvNT_6ParamsE,"ax",@progbits
	.align	128
.text._ZN7cutlass13device_kernelINS_4gemm6kernel13GemmUniversalIN4cute5tupleIJiiiiEEENS1_10collective13CollectiveMmaINS1_34MainloopSm90TmaGmmaWarpSpecializedILi4ENS5_IJNS4_1CILi1EEENSA_ILi8EEESB_EEENS1_35KernelTmaWarpSpecializedCooperativeEEENS5_IJNSA_ILi256EEENSA_ILi128EEENSA_ILi32EEEEEENS_10tfloat32_tENS5_IJlSB_lEEESK_SL_NS4_8TiledMMAINS4_8MMA_AtomIJNS4_4SM904GMMA30MMA_64x128x8_F32TF32TF32_SS_TNILNSP_7ScaleInE1ELSR_1EEEEEENS4_6LayoutINS5_IJNSA_ILi2EEESB_SB_EEENS5_IJSB_NSA_ILi0EEESX_EEEEENS5_IJNS4_10UnderscoreES10_S10_EEEEENS4_23SM90_TMA_LOAD_MULTICASTENS4_14ComposedLayoutINS4_7SwizzleILi3ELi4ELi3EEENS4_18smem_ptr_flag_bitsILi32EEENSU_INS5_IJSC_SI_EEENS5_IJSI_SB_EEEEEEEvNS4_8identityENS4_13SM90_TMA_LOADES1C_vS1D_EENS_8epilogue10collective6detail29Sm90TmaWarpSpecializedAdapterINS1H_15DefaultEpilogueISK_SL_SL_NS1G_6thread17LinearCombinationISK_Li1EffLNS1L_9ScaleType4KindE0ELNS_15FloatRoundStyleE2ESK_EENS1_15EpilogueDefaultEEEEEvvEEEEvNT_6ParamsE:
        .type           _ZN7cutlass13device_kernelINS_4gemm6kernel13GemmUniversalIN4cute5tupleIJiiiiEEENS1_10collective13CollectiveMmaINS1_34MainloopSm90TmaGmmaWarpSpecializedILi4ENS5_IJNS4_1CILi1EEENSA_ILi8EEESB_EEENS1_35KernelTmaWarpSpecializedCooperativeEEENS5_IJNSA_ILi256EEENSA_ILi128EEENSA_ILi32EEEEEENS_10tfloat32_tENS5_IJlSB_lEEESK_SL_NS4_8TiledMMAINS4_8MMA_AtomIJNS4_4SM904GMMA30MMA_64x128x8_F32TF32TF32_SS_TNILNSP_7ScaleInE1ELSR_1EEEEEENS4_6LayoutINS5_IJNSA_ILi2EEESB_SB_EEENS5_IJSB_NSA_ILi0EEESX_EEEEENS5_IJNS4_10UnderscoreES10_S10_EEEEENS4_23SM90_TMA_LOAD_MULTICASTENS4_14ComposedLayoutINS4_7SwizzleILi3ELi4ELi3EEENS4_18smem_ptr_flag_bitsILi32EEENSU_INS5_IJSC_SI_EEENS5_IJSI_SB_EEEEEEEvNS4_8identityENS4_13SM90_TMA_LOADES1C_vS1D_EENS_8epilogue10collective6detail29Sm90TmaWarpSpecializedAdapterINS1H_15DefaultEpilogueISK_SL_SL_NS1G_6thread17LinearCombinationISK_Li1EffLNS1L_9ScaleType4KindE0ELNS_15FloatRoundStyleE2ESK_EENS1_15EpilogueDefaultEEEEEvvEEEEvNT_6ParamsE,@function
        .size           _ZN7cutlass13device_kernelINS_4gemm6kernel13GemmUniversalIN4cute5tupleIJiiiiEEENS1_10collective13CollectiveMmaINS1_34MainloopSm90TmaGmmaWarpSpecializedILi4ENS5_IJNS4_1CILi1EEENSA_ILi8EEESB_EEENS1_35KernelTmaWarpSpecializedCooperativeEEENS5_IJNSA_ILi256EEENSA_ILi128EEENSA_ILi32EEEEEENS_10tfloat32_tENS5_IJlSB_lEEESK_SL_NS4_8TiledMMAINS4_8MMA_AtomIJNS4_4SM904GMMA30MMA_64x128x8_F32TF32TF32_SS_TNILNSP_7ScaleInE1ELSR_1EEEEEENS4_6LayoutINS5_IJNSA_ILi2EEESB_SB_EEENS5_IJSB_NSA_ILi0EEESX_EEEEENS5_IJNS4_10UnderscoreES10_S10_EEEEENS4_23SM90_TMA_LOAD_MULTICASTENS4_14ComposedLayoutINS4_7SwizzleILi3ELi4ELi3EEENS4_18smem_ptr_flag_bitsILi32EEENSU_INS5_IJSC_SI_EEENS5_IJSI_SB_EEEEEEEvNS4_8identityENS4_13SM90_TMA_LOADES1C_vS1D_EENS_8epilogue10collective6detail29Sm90TmaWarpSpecializedAdapterINS1H_15DefaultEpilogueISK_SL_SL_NS1G_6thread17LinearCombinationISK_Li1EffLNS1L_9ScaleType4KindE0ELNS_15FloatRoundStyleE2ESK_EENS1_15EpilogueDefaultEEEEEvvEEEEvNT_6ParamsE,(.L_x_323 - _ZN7cutlass13device_kernelINS_4gemm6kernel13GemmUniversalIN4cute5tupleIJiiiiEEENS1_10collective13CollectiveMmaINS1_34MainloopSm90TmaGmmaWarpSpecializedILi4ENS5_IJNS4_1CILi1EEENSA_ILi8EEESB_EEENS1_35KernelTmaWarpSpecializedCooperativeEEENS5_IJNSA_ILi256EEENSA_ILi128EEENSA_ILi32EEEEEENS_10tfloat32_tENS5_IJlSB_lEEESK_SL_NS4_8TiledMMAINS4_8MMA_AtomIJNS4_4SM904GMMA30MMA_64x128x8_F32TF32TF32_SS_TNILNSP_7ScaleInE1ELSR_1EEEEEENS4_6LayoutINS5_IJNSA_ILi2EEESB_SB_EEENS5_IJSB_NSA_ILi0EEESX_EEEEENS5_IJNS4_10UnderscoreES10_S10_EEEEENS4_23SM90_TMA_LOAD_MULTICASTENS4_14ComposedLayoutINS4_7SwizzleILi3ELi4ELi3EEENS4_18smem_ptr_flag_bitsILi32EEENSU_INS5_IJSC_SI_EEENS5_IJSI_SB_EEEEEEEvNS4_8identityENS4_13SM90_TMA_LOADES1C_vS1D_EENS_8epilogue10collective6detail29Sm90TmaWarpSpecializedAdapterINS1H_15DefaultEpilogueISK_SL_SL_NS1G_6thread17LinearCombinationISK_Li1EffLNS1L_9ScaleType4KindE0ELNS_15FloatRoundStyleE2ESK_EENS1_15EpilogueDefaultEEEEEvvEEEEvNT_6ParamsE)
        .other          _ZN7cutlass13device_kernelINS_4gemm6kernel13GemmUniversalIN4cute5tupleIJiiiiEEENS1_10collective13CollectiveMmaINS1_34MainloopSm90TmaGmmaWarpSpecializedILi4ENS5_IJNS4_1CILi1EEENSA_ILi8EEESB_EEENS1_35KernelTmaWarpSpecializedCooperativeEEENS5_IJNSA_ILi256EEENSA_ILi128EEENSA_ILi32EEEEEENS_10tfloat32_tENS5_IJlSB_lEEESK_SL_NS4_8TiledMMAINS4_8MMA_AtomIJNS4_4SM904GMMA30MMA_64x128x8_F32TF32TF32_SS_TNILNSP_7ScaleInE1ELSR_1EEEEEENS4_6LayoutINS5_IJNSA_ILi2EEESB_SB_EEENS5_IJSB_NSA_ILi0EEESX_EEEEENS5_IJNS4_10UnderscoreES10_S10_EEEEENS4_23SM90_TMA_LOAD_MULTICASTENS4_14ComposedLayoutINS4_7SwizzleILi3ELi4ELi3EEENS4_18smem_ptr_flag_bitsILi32EEENSU_INS5_IJSC_SI_EEENS5_IJSI_SB_EEEEEEEvNS4_8identityENS4_13SM90_TMA_LOADES1C_vS1D_EENS_8epilogue10collective6detail29Sm90TmaWarpSpecializedAdapterINS1H_15DefaultEpilogueISK_SL_SL_NS1G_6thread17LinearCombinationISK_Li1EffLNS1L_9ScaleType4KindE0ELNS_15FloatRoundStyleE2ESK_EENS1_15EpilogueDefaultEEEEEvvEEEEvNT_6ParamsE,@"STO_CUDA_ENTRY STV_DEFAULT"
_ZN7cutlass13device_kernelINS_4gemm6kernel13GemmUniversalIN4cute5tupleIJiiiiEEENS1_10collective13CollectiveMmaINS1_34MainloopSm90TmaGmmaWarpSpecializedILi4ENS5_IJNS4_1CILi1EEENSA_ILi8EEESB_EEENS1_35KernelTmaWarpSpecializedCooperativeEEENS5_IJNSA_ILi256EEENSA_ILi128EEENSA_ILi32EEEEEENS_10tfloat32_tENS5_IJlSB_lEEESK_SL_NS4_8TiledMMAINS4_8MMA_AtomIJNS4_4SM904GMMA30MMA_64x128x8_F32TF32TF32_SS_TNILNSP_7ScaleInE1ELSR_1EEEEEENS4_6LayoutINS5_IJNSA_ILi2EEESB_SB_EEENS5_IJSB_NSA_ILi0EEESX_EEEEENS5_IJNS4_10UnderscoreES10_S10_EEEEENS4_23SM90_TMA_LOAD_MULTICASTENS4_14ComposedLayoutINS4_7SwizzleILi3ELi4ELi3EEENS4_18smem_ptr_flag_bitsILi32EEENSU_INS5_IJSC_SI_EEENS5_IJSI_SB_EEEEEEEvNS4_8identityENS4_13SM90_TMA_LOADES1C_vS1D_EENS_8epilogue10collective6detail29Sm90TmaWarpSpecializedAdapterINS1H_15DefaultEpilogueISK_SL_SL_NS1G_6thread17LinearCombinationISK_Li1EffLNS1L_9ScaleType4KindE0ELNS_15FloatRoundStyleE2ESK_EENS1_15EpilogueDefaultEEEEEvvEEEEvNT_6ParamsE:
[----:B------:R-:W0:Y:S01]  /*0000*/  LDC R1, c[0x0][0x28] ;  /* 0x00000a00ff017b82 */ /* 0x000e220000000800 */
[----:B------:R-:W1:Y:S01]  /*0010*/  S2R R18, SR_TID.X ;  /* 0x0000000000127919 */ /* 0x000e620000002100 */
[----:B------:R-:W-:Y:S01]  /*0020*/  ELECT P0, URZ, PT ;  /* 0x00000000003f782f */ /* 0x000fe20003800000 */
[----:B------:R-:W-:Y:S01]  /*0030*/  BSSY B0, `(.L_x_0) ;  /* 0x000000f000007945 */ /* 0x000fe20003800000 */
[--C-:B-1----:R-:W-:Y:S02]  /*0040*/  SHF.R.U32.HI R0, RZ, 0x5, R18.reuse ;  /* 0x00000005ff007819 */ /* 0x102fe40000011612 */
[----:B------:R-:W-:-:S03]  /*0050*/  SHF.R.U32.HI R3, RZ, 0x7, R18 ;  /* 0x00000007ff037819 */ /* 0x000fc60000011612 */
[----:B------:R-:W1:Y:S04]  /*0060*/  SHFL.IDX PT, R2, R0, RZ, 0x1f ;  /* 0x00001fff00027589 */ /* 0x000e6800000e0000 */
[----:B------:R2:W3:Y:S01]  /*0070*/  SHFL.IDX PT, R5, R3, RZ, 0x1f ;  /* 0x00001fff03057589 */ /* 0x0004e200000e0000 */
[----:B-1----:R-:W-:-:S13]  /*0080*/  ISETP.NE.OR P0, PT, R2, RZ, !P0 ;  /* 0x000000ff0200720c */ /* 0x002fda0004705670 */
[----:B0-23--:R-:W-:Y:S05]  /*0090*/  @P0 BRA `(.L_x_1) ;  /* 0x0000000000200947 */ /* 0x00dfea0003800000 */
[----:B------:R-:W-:Y:S02]  /*00a0*/  ULDC.64 UR4, c[0x0][0x198] ;  /* 0x0000660000047ab9 */ /* 0x000fe40000000a00 */
[----:B------:R-:W-:Y:S02]  /*00b0*/  UIADD3 UR6, UP0, UR4, 0xf0, URZ ;  /* 0x000000f004067890 */ /* 0x000fe4000ff1e03f */
[----:B------:R-:W-:Y:S02]  /*00c0*/  UIADD3 UR4, UP1, UR4, 0x1f0, URZ ;  /* 0x000001f004047890 */ /* 0x000fe4000ff3e03f */
[----:B------:R-:W-:Y:S02]  /*00d0*/  UIADD3.X UR7, URZ, UR5, URZ, UP0, !UPT ;  /* 0x000000053f077290 */ /* 0x000fe400087fe43f */
[----:B------:R-:W-:-:S07]  /*00e0*/  UIADD3.X UR5, URZ, UR5, URZ, UP1, !UPT ;  /* 0x000000053f057290 */ /* 0x000fce0008ffe43f */
[----:B------:R0:W-:Y:S02]  /*00f0*/  UTMACCTL.PF [UR6] ;  /* 0x00000000060079b9 */ /* 0x0001e40008040000 */
[----:B------:R0:W-:Y:S02]  /*0100*/  UTMACCTL.PF [UR4] ;  /* 0x00000000040079b9 */ /* 0x0001e40008040000 */
[----:B0-----:R-:W-:Y:S01]  /*0110*/  NOP ;  /* 0x0000000000007918 */ /* 0x001fe20000000000 */
.L_x_1:
[----:B------:R-:W-:Y:S05]  /*0120*/  BSYNC B0 ;  /* 0x0000000000007941 */ /* 0x000fea0003800000 */
.L_x_0:
[----:B------:R-:W0:Y:S02]  /*0130*/  SHFL.IDX PT, R3, R0, RZ, 0x1f ;  /* 0x00001fff00037589 */ /* 0x000e2400000e0000 */
[----:B0-----:R-:W-:-:S13]  /*0140*/  ISETP.NE.AND P0, PT, R3, RZ, PT ;  /* 0x000000ff0300720c */ /* 0x001fda0003f05270 */
[----:B------:R-:W-:Y:S05]  /*0150*/  @P0 BRA `(.L_x_2) ;  /* 0x0000000000580947 */ /* 0x000fea0003800000 */
[----:B------:R-:W0:Y:S01]  /*0160*/  S2UR UR8, SR_CgaCtaId ;  /* 0x00000000000879c3 */ /* 0x000e220000008800 */
[----:B------:R-:W-:Y:S01]  /*0170*/  UMOV UR4, 0x400 ;  /* 0x0000040000047882 */ /* 0x000fe20000000000 */
[----:B------:R-:W-:Y:S01]  /*0180*/  UMOV UR5, 0x1 ;  /* 0x0000000100057882 */ /* 0x000fe20000000000 */
[----:B------:R-:W-:Y:S01]  /*0190*/  UMOV UR6, 0x10 ;  /* 0x0000001000067882 */ /* 0x000fe20000000000 */
[----:B------:R-:W-:Y:S01]  /*01a0*/  ELECT P0, URZ, PT ;  /* 0x00000000003f782f */ /* 0x000fe20003800000 */
[----:B------:R-:W-:-:S04]  /*01b0*/  UIADD3 UR6, -UR6, 0x100000, URZ ;  /* 0x0010000006067890 */ /* 0x000fc8000fffe13f */
[----:B------:R-:W-:Y:S02]  /*01c0*/  USHF.L.U32 UR7, UR6, 0xb, URZ ;  /* 0x0000000b06077899 */ /* 0x000fe4000800063f */
[----:B------:R-:W-:Y:S02]  /*01d0*/  USHF.L.U32 UR6, UR6, 0x1, URZ ;  /* 0x0000000106067899 */ /* 0x000fe4000800063f */
[----:B0-----:R-:W-:Y:S02]  /*01e0*/  ULEA UR8, UR8, UR4, 0x18 ;  /* 0x0000000408087291 */ /* 0x001fe4000f8ec03f */
[----:B------:R-:W-:-:S04]  /*01f0*/  UIADD3 UR4, -UR5, 0x100000, URZ ;  /* 0x0010000005047890 */ /* 0x000fc8000fffe13f */
[----:B------:R-:W-:Y:S02]  /*0200*/  USHF.L.U32 UR5, UR4, 0xb, URZ ;  /* 0x0000000b04057899 */ /* 0x000fe4000800063f */
[----:B------:R-:W-:Y:S01]  /*0210*/  USHF.L.U32 UR4, UR4, 0x1, URZ ;  /* 0x0000000104047899 */ /* 0x000fe2000800063f */
[----:B------:R-:W0:Y:S11]  /*0220*/  FENCE.VIEW.ASYNC.S ;  /* 0x00000000000073c6 */ /* 0x000e360000000000 */
[----:B0-----:R0:W1:Y:S01]  /*0230*/  SYNCS.EXCH.64 URZ, [UR8], UR4 ;  /* 0x00000004083f75b2 */ /* 0x0010620008000100 */
[----:B------:R0:W2:Y:S01]  /*0240*/  SYNCS.EXCH.64 URZ, [UR8+0x20], UR6 ;  /* 0x00002006083f75b2 */ /* 0x0000a20008000100 */
[----:B------:R0:W3:Y:S01]  /*0250*/  SYNCS.EXCH.64 URZ, [UR8+0x8], UR4 ;  /* 0x00000804083f75b2 */ /* 0x0000e20008000100 */
[----:B------:R0:W4:Y:S01]  /*0260*/  SYNCS.EXCH.64 URZ, [UR8+0x28], UR6 ;  /* 0x00002806083f75b2 */ /* 0x0001220008000100 */
[----:B------:R0:W0:Y:S01]  /*0270*/  SYNCS.EXCH.64 URZ, [UR8+0x10], UR4 ;  /* 0x00001004083f75b2 */ /* 0x0000220008000100 */
[----:B------:R0:W0:Y:S01]  /*0280*/  SYNCS.EXCH.64 URZ, [UR8+0x30], UR6 ;  /* 0x00003006083f75b2 */ /* 0x0000220008000100 */
[----:B------:R0:W0:Y:S01]  /*0290*/  SYNCS.EXCH.64 URZ, [UR8+0x18], UR4 ;  /* 0x00001804083f75b2 */ /* 0x0000220008000100 */
[----:B------:R0:W0:Y:S01]  /*02a0*/  SYNCS.EXCH.64 URZ, [UR8+0x38], UR6 ;  /* 0x00003806083f75b2 */ /* 0x0000220008000100 */
[----:B------:R-:W-:Y:S01]  /*02b0*/  NOP ;  /* 0x0000000000007918 */ /* 0x000fe20000000000 */
.L_x_2:
[----:B------:R-:W-:Y:S01]  /*02c0*/  SHF.R.S32.HI R7, RZ, 0x1f, R18 ;  /* 0x0000001fff077819 */ /* 0x000fe20000011412 */
[----:B------:R-:W5:Y:S01]  /*02d0*/  SHFL.IDX PT, R0, R0, RZ, 0x1f ;  /* 0x00001fff00007589 */ /* 0x000f6200000e0000 */
[----:B0-----:R-:W0:Y:S01]  /*02e0*/  S2UR UR8, SR_CTAID.X ;  /* 0x00000000000879c3 */ /* 0x001e220000002500 */
[----:B------:R-:W-:Y:S02]  /*02f0*/  ELECT P0, URZ, PT ;  /* 0x00000000003f782f */ /* 0x000fe40003800000 */
[----:B------:R-:W-:Y:S01]  /*0300*/  LEA.HI R7, R7, R18, RZ, 0x7 ;  /* 0x0000001207077211 */ /* 0x000fe200078f38ff */
[----:B------:R-:W1:Y:S01]  /*0310*/  S2R R4, SR_CTAID.Y ;  /* 0x0000000000047919 */ /* 0x000e620000002600 */
[----:B------:R-:W-:Y:S01]  /*0320*/  ULDC UR4, c[0x0][0x154] ;  /* 0x0000550000047ab9 */ /* 0x000fe20000000800 */
[----:B------:R-:W-:Y:S01]  /*0330*/  NOP ;  /* 0x0000000000007918 */ /* 0x000fe20000000000 */
[----:B------:R-:W-:Y:S01]  /*0340*/  LOP3.LUT R7, R7, 0xffffff80, RZ, 0xc0, !PT ;  /* 0xffffff8007077812 */ /* 0x000fe200078ec0ff */
[----:B------:R-:W-:Y:S01]  /*0350*/  NOP ;  /* 0x0000000000007918 */ /* 0x000fe20000000000 */
[----:B------:R-:W2:Y:S03]  /*0360*/  LDC R12, c[0x0][0x140] ;  /* 0x00005000ff0c7b82 */ /* 0x000ea60000000800 */
[----:B------:R-:W-:-:S05]  /*0370*/  IMAD.IADD R7, R18, 0x1, -R7 ;  /* 0x0000000112077824 */ /* 0x000fca00078e0a07 */
[----:B------:R-:W-:Y:S02]  /*0380*/  SHF.R.S32.HI R6, RZ, 0x1f, R7 ;  /* 0x0000001fff067819 */ /* 0x000fe40000011407 */
[----:B------:R-:W-:Y:S02]  /*0390*/  LOP3.LUT P2, RZ, R7, 0x7, RZ, 0xc0, !PT ;  /* 0x0000000707ff7812 */ /* 0x000fe4000784c0ff */
[----:B------:R-:W-:Y:S02]  /*03a0*/  LEA.HI R6, R6, R7, RZ, 0x3 ;  /* 0x0000000706067211 */ /* 0x000fe400078f18ff */
[----:B-----5:R-:W-:Y:S02]  /*03b0*/  ISETP.NE.OR P0, PT, R0, RZ, !P0 ;  /* 0x000000ff0000720c */ /* 0x020fe40004705670 */
[--C-:B------:R-:W-:Y:S02]  /*03c0*/  SHF.R.S32.HI R0, RZ, 0x3, R6.reuse ;  /* 0x00000003ff007819 */ /* 0x100fe40000011406 */
[----:B------:R-:W-:-:S02]  /*03d0*/  SHF.R.S32.HI R9, RZ, 0x1f, R6 ;  /* 0x0000001fff097819 */ /* 0x000fc40000011406 */
[----:B------:R-:W-:Y:S02]  /*03e0*/  SHF.R.S32.HI R6, RZ, 0x1f, R3 ;  /* 0x0000001fff067819 */ /* 0x000fe40000011403 */
[----:B------:R-:W-:Y:S02]  /*03f0*/  LEA.HI R9, R9, R0, RZ, 0x2 ;  /* 0x0000000009097211 */ /* 0x000fe400078f10ff */
[----:B------:R-:W-:Y:S02]  /*0400*/  LEA.HI R6, R6, R3, RZ, 0x2 ;  /* 0x0000000306067211 */ /* 0x000fe400078f10ff */
[----:B-1----:R-:W-:Y:S01]  /*0410*/  I2FP.F32.U32 R8, R4 ;  /* 0x0000000400087245 */ /* 0x002fe20000201000 */
[----:B------:R-:W-:Y:S01]  /*0420*/  VOTEU.ALL UP0, P0 ;  /* 0x00000000003f7886 */ /* 0x000fe20000000000 */
[----:B------:R-:W-:Y:S01]  /*0430*/  LOP3.LUT R6, R6, 0x3ffffffc, RZ, 0xc0, !PT ;  /* 0x3ffffffc06067812 */ /* 0x000fe200078ec0ff */
[----:B------:R-:W-:Y:S01]  /*0440*/  VOTEU.ALL UP1, P0 ;  /* 0x00000000003f7886 */ /* 0x000fe20000020000 */
[----:B------:R-:W-:Y:S01]  /*0450*/  LOP3.LUT R9, R9, 0xfffffffc, RZ, 0xc0, !PT ;  /* 0xfffffffc09097812 */ /* 0x000fe200078ec0ff */
[----:B------:R-:W-:Y:S01]  /*0460*/  FMUL R10, R8, UR4 ;  /* 0x00000004080a7c20 */ /* 0x000fe20008400000 */
[----:B------:R-:W1:Y:S01]  /*0470*/  @!UP0 S2UR UR7, SR_CgaCtaId ;  /* 0x00000000000789c3 */ /* 0x000e620000008800 */
[----:B------:R-:W-:Y:S01]  /*0480*/  IMAD.IADD R11, R3, 0x1, -R6 ;  /* 0x00000001030b7824 */ /* 0x000fe200078e0a06 */
[----:B0-----:R-:W-:Y:S01]  /*0490*/  I2FP.F32.U32 R6, UR8 ;  /* 0x0000000800067c45 */ /* 0x001fe20008201000 */
[----:B------:R-:W-:Y:S01]  /*04a0*/  IMAD.IADD R0, R0, 0x1, -R9 ;  /* 0x0000000100007824 */ /* 0x000fe200078e0a09 */
[----:B------:R-:W-:Y:S01]  /*04b0*/  ULDC UR4, c[0x0][0x150] ;  /* 0x0000540000047ab9 */ /* 0x000fe20000000800 */
[----:B------:R-:W0:Y:S01]  /*04c0*/  F2I.U32.TRUNC.NTZ R10, R10 ;  /* 0x0000000a000a7305 */ /* 0x000e22000020f000 */
[----:B------:R-:W-:Y:S01]  /*04d0*/  SHF.R.S32.HI R3, RZ, 0x1f, R2 ;  /* 0x0000001fff037819 */ /* 0x000fe20000011402 */
[----:B------:R-:W-:Y:S01]  /*04e0*/  FMUL R6, R6, UR4 ;  /* 0x0000000406067c20 */ /* 0x000fe20008400000 */
[----:B------:R-:W5:Y:S01]  /*04f0*/  LDC R9, c[0x0][0x148] ;  /* 0x00005200ff097b82 */ /* 0x000f620000000800 */
[----:B------:R-:W-:Y:S01]  /*0500*/  IMAD R11, R11, 0x4, R0 ;  /* 0x000000040b0b7824 */ /* 0x000fe200078e0200 */
[----:B------:R-:W-:Y:S01]  /*0510*/  LEA.HI R3, R3, R2, RZ, 0x2 ;  /* 0x0000000203037211 */ /* 0x000fe200078f10ff */
[----:B------:R-:W-:Y:S01]  /*0520*/  UMOV UR4, 0x20 ;  /* 0x0000002000047882 */ /* 0x000fe20000000000 */
[----:B------:R-:W-:Y:S01]  /*0530*/  @!UP0 UMOV UR6, 0x400 ;  /* 0x0000040000068882 */ /* 0x000fe20000000000 */
[----:B------:R-:W3:Y:S01]  /*0540*/  F2I.U32.TRUNC.NTZ R6, R6 ;  /* 0x0000000600067305 */ /* 0x000ee2000020f000 */
[----:B------:R-:W-:Y:S01]  /*0550*/  LOP3.LUT R3, R3, 0xfffffffc, RZ, 0xc0, !PT ;  /* 0xfffffffc03037812 */ /* 0x000fe200078ec0ff */
[----:B------:R-:W-:Y:S01]  /*0560*/  IMAD.SHL.U32 R22, R11, 0x4, RZ ;  /* 0x000000040b167824 */ /* 0x000fe200078e00ff */
[----:B------:R-:W4:Y:S01]  /*0570*/  LDC R8, c[0x0][0x144] ;  /* 0x00005100ff087b82 */ /* 0x000f220000000800 */
[----:B------:R-:W-:-:S04]  /*0580*/  @!UP0 UIADD3 UR4, -UR4, 0x100000, URZ ;  /* 0x0010000004048890 */ /* 0x000fc8000fffe13f */
[----:B------:R-:W-:Y:S02]  /*0590*/  @!UP0 USHF.L.U32 UR5, UR4, 0xb, URZ ;  /* 0x0000000b04058899 */ /* 0x000fe4000800063f */
[----:B------:R-:W-:Y:S01]  /*05a0*/  @!UP0 USHF.L.U32 UR4, UR4, 0x1, URZ ;  /* 0x0000000104048899 */ /* 0x000fe2000800063f */
[----:B--2---:R-:W-:Y:S01]  /*05b0*/  ISETP.EQ.U32.AND P3, PT, R12, 0x1, PT ;  /* 0x000000010c00780c */ /* 0x004fe20003f62070 */
[----:B------:R-:W-:Y:S01]  /*05c0*/  IMAD.IADD R0, R2, 0x1, -R3 ;  /* 0x0000000102007824 */ /* 0x000fe200078e0a03 */
[----:B------:R-:W-:Y:S01]  /*05d0*/  LOP3.LUT R22, R11, 0xc, R22, 0x78, !PT ;  /* 0x0000000c0b167812 */ /* 0x000fe200078e7816 */
[----:B0-----:R-:W-:Y:S01]  /*05e0*/  IMAD.MOV R14, RZ, RZ, -R10 ;  /* 0x000000ffff0e7224 */ /* 0x001fe200078e0a0a */
[----:B-1----:R-:W-:Y:S02]  /*05f0*/  @!UP0 ULEA UR6, UR7, UR6, 0x18 ;  /* 0x0000000607068291 */ /* 0x002fe4000f8ec03f */
[----:B------:R-:W-:Y:S01]  /*0600*/  ISETP.NE.AND P1, PT, R0, 0x3, PT ;  /* 0x000000030000780c */ /* 0x000fe20003f25270 */
[----:B------:R-:W-:Y:S01]  /*0610*/  VOTEU.ALL UP0, P0 ;  /* 0x00000000003f7886 */ /* 0x000fe20000000000 */
[----:B------:R-:W-:Y:S01]  /*0620*/  ISETP.LT.U32.AND P0, PT, R22, 0x8, !P2 ;  /* 0x000000081600780c */ /* 0x000fe20005701070 */
[----:B---3--:R-:W-:Y:S01]  /*0630*/  IMAD.MOV R3, RZ, RZ, -R6 ;  /* 0x000000ffff037224 */ /* 0x008fe200078e0a06 */
[----:B------:R-:W-:-:S02]  /*0640*/  ISETP.EQ.OR P1, PT, R0, RZ, !P1 ;  /* 0x000000ff0000720c */ /* 0x000fc40004f22670 */
[----:B------:R-:W-:Y:S01]  /*0650*/  ISETP.NE.AND P2, PT, R5, RZ, PT ;  /* 0x000000ff0500720c */ /* 0x000fe20003f45270 */
[----:B-----5:R-:W-:Y:S01]  /*0660*/  IMAD R7, R9, R14, R4 ;  /* 0x0000000e09077224 */ /* 0x020fe200078e0204 */
[----:B------:R-:W-:Y:S01]  /*0670*/  ISETP.EQ.AND P1, PT, R5, RZ, P1 ;  /* 0x000000ff0500720c */ /* 0x000fe20000f22270 */
[----:B------:R-:W0:Y:S02]  /*0680*/  FENCE.VIEW.ASYNC.S ;  /* 0x00000000000073c6 */ /* 0x000e240000000000 */
[----:B0-----:R0:W1:Y:S01]  /*0690*/  @!UP0 SYNCS.EXCH.64 URZ, [UR6+0x50], UR4 ;  /* 0x00005004063f85b2 */ /* 0x0010620008000100 */
[----:B------:R-:W-:Y:S02]  /*06a0*/  ISETP.NE.AND P4, PT, R7, R22, PT ;  /* 0x000000160700720c */ /* 0x000fe40003f85270 */
[----:B------:R-:W-:Y:S01]  /*06b0*/  SEL R19, RZ, 0x1, !P1 ;  /* 0x00000001ff137807 */ /* 0x000fe20004800000 */
[----:B----4-:R-:W-:Y:S02]  /*06c0*/  IMAD R3, R8, R3, UR8 ;  /* 0x0000000808037e24 */ /* 0x010fe4000f8e0203 */
[----:B------:R-:W-:-:S03]  /*06d0*/  VIADD R8, R5, 0xffffffff ;  /* 0xffffffff05087836 */ /* 0x000fc60000000000 */
[----:B------:R-:W-:Y:S02]  /*06e0*/  ISETP.EQ.OR P4, PT, R3, RZ, !P4 ;  /* 0x000000ff0300720c */ /* 0x000fe40006782670 */
[----:B------:R-:W-:Y:S02]  /*06f0*/  ISETP.GE.U32.AND P5, PT, R8, 0x2, PT ;  /* 0x000000020800780c */ /* 0x000fe40003fa6070 */
[----:B------:R-:W-:Y:S02]  /*0700*/  PLOP3.LUT P0, PT, P0, P4, PT, 0x80, 0x0 ;  /* 0x000000000000781c */ /* 0x000fe40000709070 */
[----:B------:R-:W-:Y:S01]  /*0710*/  SEL R19, R19, 0x2, P5 ;  /* 0x0000000213137807 */ /* 0x000fe20002800000 */
[----:B------:R0:W2:Y:S01]  /*0720*/  @!UP1 SYNCS.EXCH.64 URZ, [UR6+0x58], UR4 ;  /* 0x00005804063f95b2 */ /* 0x0000a20008000100 */
[----:B------:R-:W-:Y:S01]  /*0730*/  P2R R156, PR, RZ, 0x1 ;  /* 0x00000001ff9c7803 */ /* 0x000fe20000000000 */
[----:B------:R-:W-:Y:S01]  /*0740*/  NOP ;  /* 0x0000000000007918 */ /* 0x000fe20000000000 */
[----:B------:R-:W-:Y:S07]  /*0750*/  @!P3 BRA `(.L_x_3) ;  /* 0x000000000008b947 */ /* 0x000fee0003800000 */
[----:B-12---:R-:W-:Y:S01]  /*0760*/  UCGABAR_ARV ;  /* 0x00000000000079c7 */ /* 0x006fe20008000000 */
[----:B------:R-:W-:Y:S05]  /*0770*/  BRA `(.L_x_4) ;  /* 0x0000000000047947 */ /* 0x000fea0003800000 */
.L_x_3:
[----:B-12---:R-:W-:Y:S01]  /*0780*/  NOP ;  /* 0x0000000000007918 */ /* 0x006fe20000000000 */
.L_x_4:
[----:B------:R-:W1:Y:S01]  /*0790*/  LDC R2, c[0x0][0x65c] ;  /* 0x00019700ff027b82 */ /* 0x000e620000000800 */
[----:B------:R-:W-:Y:S02]  /*07a0*/  IMAD.U32 R6, RZ, RZ, UR8 ;  /* 0x00000008ff067e24 */ /* 0x000fe4000f8e00ff */
[----:B------:R-:W-:Y:S01]  /*07b0*/  IMAD.MOV.U32 R7, RZ, RZ, RZ ;  /* 0x000000ffff077224 */ /* 0x000fe200078e00ff */
[----:B-1----:R-:W-:-:S04]  /*07c0*/  ISETP.NE.AND P1, PT, R2, 0x1, PT ;  /* 0x000000010200780c */ /* 0x002fc80003f25270 */
[----:B------:R-:W-:-:S09]  /*07d0*/  P2R R5, PR, RZ, 0x2 ;  /* 0x00000002ff057803 */ /* 0x000fd20000000000 */
[----:B------:R-:W1:Y:S01]  /*07e0*/  @P1 LDC R17, c[0x0][0x10] ;  /* 0x00000400ff111b82 */ /* 0x000e620000000800 */
[----:B------:R-:W-:Y:S02]  /*07f0*/  @P1 IMAD.MOV.U32 R5, RZ, RZ, RZ ;  /* 0x000000ffff051224 */ /* 0x000fe400078e00ff */
[----:B------:R-:W-:-:S05]  /*0800*/  @P1 IMAD.MOV.U32 R13, RZ, RZ, RZ ;  /* 0x000000ffff0d1224 */ /* 0x000fca00078e00ff */
[----:B------:R-:W2:Y:S01]  /*0810*/  @!P1 LDC R11, c[0x0][0xc] ;  /* 0x00000300ff0b9b82 */ /* 0x000ea20000000800 */
[----:B-1----:R-:W-:-:S04]  /*0820*/  @P1 IMAD.WIDE.U32 R16, R17, UR8, R4 ;  /* 0x0000000811101c25 */ /* 0x002fc8000f8e0004 */
[----:B------:R-:W-:Y:S02]  /*0830*/  @P1 IMAD.IADD R17, R17, 0x1, R13 ;  /* 0x0000000111111824 */ /* 0x000fe400078e020d */
[----:B--2---:R-:W-:-:S04]  /*0840*/  @!P1 IMAD.WIDE.U32 R6, R4, R11, R6 ;  /* 0x0000000b04069225 */ /* 0x004fc800078e0006 */
[----:B------:R-:W-:Y:S02]  /*0850*/  @!P1 IMAD.MOV.U32 R16, RZ, RZ, R6 ;  /* 0x000000ffff109224 */ /* 0x000fe400078e0006 */
[----:B------:R-:W-:Y:S01]  /*0860*/  @!P1 IMAD.MOV.U32 R17, RZ, RZ, R7 ;  /* 0x000000ffff119224 */ /* 0x000fe200078e0007 */
[----:B------:R-:W-:Y:S06]  /*0870*/  @!P3 BRA `(.L_x_5) ;  /* 0x00000000000cb947 */ /* 0x000fec0003800000 */
[----:B------:R-:W-:Y:S01]  /*0880*/  UCGABAR_WAIT ;  /* 0x0000000000007dc7 */ /* 0x000fe20008000000 */
[----:B------:R-:W-:Y:S01]  /*0890*/  CCTL.IVALL ;  /* 0x00000000ff00798f */ /* 0x000fe20002000000 */
[----:B------:R-:W-:Y:S05]  /*08a0*/  BRA `(.L_x_6) ;  /* 0x0000000000047947 */ /* 0x000fea0003800000 */
.L_x_5:
[----:B------:R-:W-:Y:S06]  /*08b0*/  BAR.SYNC.DEFER_BLOCKING 0x0 ;  /* 0x0000000000007b1d */ /* 0x000fec0000010000 */
.L_x_6:
[----:B------:R-:W-:Y:S05]  /*08c0*/  @!P2 BRA `(.L_x_7) ;  /* 0x000000a00090a947 */ /* 0x000fea0003800000 */
[----:B------:R-:W-:-:S13]  /*08d0*/  ISETP.GT.U32.AND P0, PT, R8, 0x1, PT ;  /* 0x000000010800780c */ /* 0x000fda0003f04070 */
[----:B0-----:R-:W-:Y:S05]  /*08e0*/  @P0 EXIT ;  /* 0x000000000000094d */ /* 0x001fea0003800000 */
[----:B------:R-:W-:Y:S01]  /*08f0*/  ULDC.64 UR4, c[0x0][0x650] ;  /* 0x0001940000047ab9 */ /* 0x000fe20000000a00 */
[----:B------:R-:W-:Y:S01]  /*0900*/  PRMT R0, RZ, 0x7610, R0 ;  /* 0x00007610ff007816 */ /* 0x000fe20000000000 */
[----:B------:R-:W-:Y:S01]  /*0910*/  IMAD.MOV.U32 R152, RZ, RZ, -0x1 ;  /* 0xffffffffff987424 */ /* 0x000fe200078e00ff */
[----:B------:R-:W-:Y:S01]  /*0920*/  ISETP.GE.U32.AND P0, PT, R16, UR4, PT ;  /* 0x0000000410007c0c */ /* 0x000fe2000bf06070 */
[----:B------:R-:W-:Y:S02]  /*0930*/  IMAD.MOV.U32 R153, RZ, RZ, -0x1 ;  /* 0xffffffffff997424 */ /* 0x000fe400078e00ff */
[----:B------:R-:W-:Y:S01]  /*0940*/  IMAD.MOV.U32 R23, RZ, RZ, -0x1 ;  /* 0xffffffffff177424 */ /* 0x000fe200078e00ff */
[----:B------:R-:W-:-:S13]  /*0950*/  ISETP.GE.U32.AND.EX P0, PT, R17, UR5, PT, P0 ;  /* 0x0000000511007c0c */ /* 0x000fda000bf06100 */
[----:B------:R-:W-:Y:S05]  /*0960*/  @P0 BRA `(.L_x_8) ;  /* 0x00000004002c0947 */ /* 0x000fea0003800000 */
[----:B------:R-:W0:Y:S01]  /*0970*/  LDC.64 R20, c[0x0][0x628] ;  /* 0x00018a00ff147b82 */ /* 0x000e220000000a00 */
[----:B------:R-:W-:Y:S02]  /*0980*/  IMAD.MOV.U32 R6, RZ, RZ, R16 ;  /* 0x000000ffff067224 */ /* 0x000fe400078e0010 */
[----:B------:R-:W-:-:S05]  /*0990*/  IMAD.MOV.U32 R7, RZ, RZ, R17 ;  /* 0x000000ffff077224 */ /* 0x000fca00078e0011 */
[----:B------:R-:W1:Y:S08]  /*09a0*/  LDC R0, c[0x0][0x630] ;  /* 0x00018c00ff007b82 */ /* 0x000e700000000800 */
[----:B------:R-:W2:Y:S01]  /*09b0*/  LDC.64 R24, c[0x0][0x620] ;  /* 0x00018800ff187b82 */ /* 0x000ea20000000a00 */
[----:B0-----:R-:W-:-:S04]  /*09c0*/  ISETP.NE.U32.AND P0, PT, R20, RZ, PT ;  /* 0x000000ff1400720c */ /* 0x001fc80003f05070 */
[----:B------:R-:W-:-:S13]  /*09d0*/  ISETP.NE.AND.EX P0, PT, R21, RZ, PT, P0 ;  /* 0x000000ff1500720c */ /* 0x000fda0003f05300 */
[----:B-12---:R-:W-:Y:S05]  /*09e0*/  @!P0 BRA `(.L_x_9) ;  /* 0x0000000000288947 */ /* 0x006fea0003800000 */
[----:B------:R-:W0:Y:S02]  /*09f0*/  LDC R13, c[0x0][0x634] ;  /* 0x00018d00ff0d7b82 */ /* 0x000e240000000800 */
[----:B0-----:R-:W-:-:S05]  /*0a00*/  IADD3 R13, P0, R16, R13, RZ ;  /* 0x0000000d100d7210 */ /* 0x001fca0007f1e0ff */
[----:B------:R-:W-:-:S04]  /*0a10*/  IMAD.X R15, RZ, RZ, R17, P0 ;  /* 0x000000ffff0f7224 */ /* 0x000fc800000e0611 */
[----:B------:R-:W-:-:S04]  /*0a20*/  IMAD.WIDE.U32 R6, R15, R20, RZ ;  /* 0x000000140f067225 */ /* 0x000fc800078e00ff */
[----:B------:R-:W-:-:S04]  /*0a30*/  IMAD.WIDE.U32 R10, P0, R13, R21, R6 ;  /* 0x000000150d0a7225 */ /* 0x000fc80007800006 */
[----:B------:R-:W-:-:S04]  /*0a40*/  IMAD.WIDE.U32 R6, R13, R20, RZ ;  /* 0x000000140d067225 */ /* 0x000fc800078e00ff */
[----:B------:R-:W-:Y:S01]  /*0a50*/  IMAD.X R13, RZ, RZ, RZ, P0 ;  /* 0x000000ffff0d7224 */ /* 0x000fe200000e06ff */
[----:B------:R-:W-:Y:S01]  /*0a60*/  IADD3 RZ, P0, R7, R10, RZ ;  /* 0x0000000a07ff7210 */ /* 0x000fe20007f1e0ff */
[----:B------:R-:W-:-:S04]  /*0a70*/  IMAD.MOV.U32 R12, RZ, RZ, R11 ;  /* 0x000000ffff0c7224 */ /* 0x000fc800078e000b */
[----:B------:R-:W-:-:S08]  /*0a80*/  IMAD.WIDE.U32.X R6, R15, R21, R12, P0 ;  /* 0x000000150f067225 */ /* 0x000fd000000e040c */
.L_x_9:
[----:B------:R-:W0:Y:S01]  /*0a90*/  LDC.64 R20, c[0x0][0x640] ;  /* 0x00019000ff147b82 */ /* 0x000e220000000a00 */
[--C-:B------:R-:W-:Y:S01]  /*0aa0*/  SHF.R.U64 R27, R6, R0, R7.reuse ;  /* 0x00000000061b7219 */ /* 0x100fe20000001207 */
[----:B------:R-:W-:Y:S01]  /*0ab0*/  IMAD R28, R9, R14, R4 ;  /* 0x0000000e091c7224 */ /* 0x000fe200078e0204 */
[----:B------:R-:W-:Y:S02]  /*0ac0*/  SHF.R.U32.HI R0, RZ, R0, R7 ;  /* 0x00000000ff007219 */ /* 0x000fe40000011607 */
[----:B------:R-:W-:-:S03]  /*0ad0*/  IADD3 R5, P0, RZ, -R27, RZ ;  /* 0x8000001bff057210 */ /* 0x000fc60007f1e0ff */
[----:B------:R-:W1:Y:S02]  /*0ae0*/  LDC R8, c[0x0][0x618] ;  /* 0x00018600ff087b82 */ /* 0x000e640000000800 */
[----:B------:R-:W-:-:S04]  /*0af0*/  IMAD.X R7, RZ, RZ, ~R0, P0 ;  /* 0x000000ffff077224 */ /* 0x000fc800000e0e00 */
[-C--:B------:R-:W-:Y:S02]  /*0b00*/  IMAD R0, R7, R24.reuse, RZ ;  /* 0x0000001807007224 */ /* 0x080fe400078e02ff */
[----:B------:R-:W2:Y:S01]  /*0b10*/  LDC R11, c[0x0][0x608] ;  /* 0x00018200ff0b7b82 */ /* 0x000ea20000000800 */
[----:B------:R-:W-:-:S04]  /*0b20*/  IMAD.WIDE.U32 R6, R5, R24, R16 ;  /* 0x0000001805067225 */ /* 0x000fc800078e0010 */
[----:B------:R-:W-:Y:S02]  /*0b30*/  IMAD R5, R5, R25, R0 ;  /* 0x0000001905057224 */ /* 0x000fe400078e0200 */
[----:B------:R-:W-:Y:S01]  /*0b40*/  IMAD.MOV.U32 R25, RZ, RZ, 0x1 ;  /* 0x00000001ff197424 */ /* 0x000fe200078e00ff */
[----:B------:R-:W3:Y:S01]  /*0b50*/  LDC R12, c[0x0][0x658] ;  /* 0x00019600ff0c7b82 */ /* 0x000ee20000000800 */
[----:B0-----:R-:W-:Y:S01]  /*0b60*/  ISETP.NE.U32.AND P0, PT, R20, RZ, PT ;  /* 0x000000ff1400720c */ /* 0x001fe20003f05070 */
[----:B------:R-:W-:Y:S02]  /*0b70*/  IMAD.IADD R5, R7, 0x1, R5 ;  /* 0x0000000107057824 */ /* 0x000fe400078e0205 */
[----:B------:R-:W-:Y:S01]  /*0b80*/  IMAD.MOV.U32 R7, RZ, RZ, -0x1 ;  /* 0xffffffffff077424 */ /* 0x000fe200078e00ff */
[----:B------:R-:W-:-:S03]  /*0b90*/  ISETP.NE.AND.EX P0, PT, R21, RZ, PT, P0 ;  /* 0x000000ff1500720c */ /* 0x000fc60003f05300 */
[----:B------:R-:W0:Y:S01]  /*0ba0*/  LDC R15, c[0x0][0x600] ;  /* 0x00018000ff0f7b82 */ /* 0x000e220000000800 */
[-CC-:B-1----:R-:W-:Y:S02]  /*0bb0*/  SHF.R.U64 R13, R6, R8.reuse, R5.reuse ;  /* 0x00000008060d7219 */ /* 0x182fe40000001205 */
[----:B------:R-:W-:-:S05]  /*0bc0*/  SHF.R.U32.HI R0, RZ, R8, R5 ;  /* 0x00000008ff007219 */ /* 0x000fca0000011605 */
[----:B------:R-:W1:Y:S01]  /*0bd0*/  LDC R23, c[0x0][0x648] ;  /* 0x00019200ff177b82 */ /* 0x000e620000000800 */
[-CC-:B--2---:R-:W-:Y:S02]  /*0be0*/  SHF.R.U64 R29, R13, R11.reuse, R0.reuse ;  /* 0x0000000b0d1d7219 */ /* 0x184fe40000001200 */
[----:B------:R-:W-:-:S05]  /*0bf0*/  SHF.R.U32.HI R5, RZ, R11, R0 ;  /* 0x0000000bff057219 */ /* 0x000fca0000011600 */
[----:B------:R-:W2:Y:S01]  /*0c00*/  LDC R24, c[0x0][0x638] ;  /* 0x00018e00ff187b82 */ /* 0x000ea20000000800 */
[-CC-:B---3--:R-:W-:Y:S02]  /*0c10*/  SHF.R.U64 R14, R29, R12.reuse, R5.reuse ;  /* 0x0000000c1d0e7219 */ /* 0x188fe40000001205 */
[-C--:B------:R-:W-:Y:S02]  /*0c20*/  SHF.L.U32 R0, R7, R12.reuse, RZ ;  /* 0x0000000c07007219 */ /* 0x080fe400000006ff */
[----:B------:R-:W-:Y:S01]  /*0c30*/  SHF.R.U32.HI R5, RZ, R12, R5 ;  /* 0x0000000cff057219 */ /* 0x000fe20000011605 */
[----:B------:R-:W-:Y:S01]  /*0c40*/  IMAD.MOV.U32 R4, RZ, RZ, R14 ;  /* 0x000000ffff047224 */ /* 0x000fe200078e000e */
[----:B------:R-:W-:Y:S01]  /*0c50*/  LOP3.LUT R10, RZ, R0, RZ, 0x33, !PT ;  /* 0x00000000ff0a7212 */ /* 0x000fe200078e33ff */
[----:B------:R-:W3:Y:S01]  /*0c60*/  LDC R26, c[0x0][0x610] ;  /* 0x00018400ff1a7b82 */ /* 0x000ee20000000800 */
[----:B------:R-:W-:Y:S05]  /*0c70*/  @!P0 BRA `(.L_x_10) ;  /* 0x0000000000288947 */ /* 0x000fea0003800000 */
[----:B------:R-:W4:Y:S02]  /*0c80*/  LDC R9, c[0x0][0x64c] ;  /* 0x00019300ff097b82 */ /* 0x000f240000000800 */
[----:B----4-:R-:W-:-:S05]  /*0c90*/  IADD3 R9, P0, R14, R9, RZ ;  /* 0x000000090e097210 */ /* 0x010fca0007f1e0ff */
        /* <DEDUP_REMOVED lines=8> */
.L_x_10:
[----:B-1----:R-:W-:Y:S01]  /*0d20*/  SHF.R.U64 R4, R4, R23, R5 ;  /* 0x0000001704047219 */ /* 0x002fe20000001205 */
[----:B0-----:R-:W-:Y:S01]  /*0d30*/  VIADD R6, R15, 0xffffffff ;  /* 0xffffffff0f067836 */ /* 0x001fe20000000000 */
[----:B------:R-:W-:Y:S01]  /*0d40*/  SHF.L.U32 R0, R25, R12, RZ ;  /* 0x0000000c19007219 */ /* 0x000fe200000006ff */
[----:B------:R-:W-:Y:S01]  /*0d50*/  IMAD.MOV.U32 R23, RZ, RZ, R27 ;  /* 0x000000ffff177224 */ /* 0x000fe200078e001b */
[----:B------:R-:W-:Y:S01]  /*0d60*/  LOP3.LUT R5, R29, R10, RZ, 0xc0, !PT ;  /* 0x0000000a1d057212 */ /* 0x000fe200078ec0ff */
[----:B------:R-:W-:Y:S01]  /*0d70*/  IMAD.MOV R7, RZ, RZ, -R4 ;  /* 0x000000ffff077224 */ /* 0x000fe200078e0a04 */
[----:B------:R-:W-:Y:S02]  /*0d80*/  SEL R3, R3, R28, !P1 ;  /* 0x0000001c03037207 */ /* 0x000fe40004800000 */
[----:B------:R-:W-:Y:S01]  /*0d90*/  LOP3.LUT R6, R13, R6, RZ, 0xc0, !PT ;  /* 0x000000060d067212 */ /* 0x000fe200078ec0ff */
[----:B------:R-:W-:Y:S02]  /*0da0*/  IMAD R4, R0, R4, R5 ;  /* 0x0000000400047224 */ /* 0x000fe400078e0205 */
[----:B--2---:R-:W-:-:S02]  /*0db0*/  IMAD R0, R7, R24, R14 ;  /* 0x0000001807007224 */ /* 0x004fc400078e020e */
[----:B---3--:R-:W-:Y:S02]  /*0dc0*/  IMAD R3, R4, R26, R3 ;  /* 0x0000001a04037224 */ /* 0x008fe400078e0203 */
[----:B------:R-:W-:Y:S02]  /*0dd0*/  IMAD R152, R0, R15, R6 ;  /* 0x0000000f00987224 */ /* 0x000fe400078e0206 */
[----:B------:R-:W-:-:S03]  /*0de0*/  IMAD.MOV.U32 R4, RZ, RZ, 0x1 ;  /* 0x00000001ff047424 */ /* 0x000fc600078e00ff */
[----:B------:R-:W-:Y:S02]  /*0df0*/  SEL R153, R152, R3, !P1 ;  /* 0x0000000398997207 */ /* 0x000fe40004800000 */
[----:B------:R-:W-:Y:S02]  /*0e00*/  PRMT R0, R4, 0x7610, R0 ;  /* 0x0000761004007816 */ /* 0x000fe40000000000 */
[----:B------:R-:W-:-:S07]  /*0e10*/  SEL R152, R3, R152, !P1 ;  /* 0x0000009803987207 */ /* 0x000fce0004800000 */
.L_x_8:
[----:B------:R-:W-:-:S08]  /*0e20*/  NOP ;  /* 0x0000000000007918 */ /* 0x000fd00000000000 */
[----:B------:R-:W0:Y:S02]  /*0e30*/  USETMAXREG.TRY_ALLOC.CTAPOOL UP0, 0xe8 ;  /* 0x000000e8000079c8 */ /* 0x000e240008000600 */
[----:B0-----:R-:W-:-:S13]  /*0e40*/  PLOP3.LUT P0, PT, PT, PT, UP0, 0x80, 0x0 ;  /* 0x000000000000781c */ /* 0x001fda0003f0f008 */
[----:B------:R-:W-:Y:S05]  /*0e50*/  @!P0 BRA `(.L_x_8) ;  /* 0xfffffffc00f08947 */ /* 0x000fea000383ffff */
[----:B------:R-:W-:Y:S01]  /*0e60*/  ULDC.64 UR4, c[0x0][0x598] ;  /* 0x0001660000047ab9 */ /* 0x000fe20000000a00 */
[----:B------:R-:W-:Y:S01]  /*0e70*/  ULDC.64 UR36, c[0x0][0x208] ;  /* 0x0000820000247ab9 */ /* 0x000fe20000000a00 */
[----:B------:R-:W-:-:S04]  /*0e80*/  ISETP.NE.U32.AND P0, PT, RZ, UR4, PT ;  /* 0x00000004ff007c0c */ /* 0x000fc8000bf05070 */
[----:B------:R-:W-:-:S13]  /*0e90*/  ISETP.NE.AND.EX P0, PT, RZ, UR5, PT, P0 ;  /* 0x00000005ff007c0c */ /* 0x000fda000bf05300 */
[----:B------:R-:W-:Y:S05]  /*0ea0*/  @!P0 BRA `(.L_x_11) ;  /* 0x00000000001c8947 */ /* 0x000fea0003800000 */
[----:B------:R-:W0:Y:S02]  /*0eb0*/  LDC.64 R4, c[0x0][0x598] ;  /* 0x00016600ff047b82 */ /* 0x000e240000000a00 */
[----:B0-----:R-:W2:Y:S02]  /*0ec0*/  LDG.E.64 R4, desc[UR36][R4.64] ;  /* 0x0000002404047981 */ /* 0x001ea4000c1e1b00 */
[----:B--2---:R-:W-:-:S04]  /*0ed0*/  ISETP.NE.U32.AND P0, PT, R4, RZ, PT ;  /* 0x000000ff0400720c */ /* 0x004fc80003f05070 */
[----:B------:R-:W-:-:S13]  /*0ee0*/  ISETP.NE.AND.EX P0, PT, R5, RZ, PT, P0 ;  /* 0x000000ff0500720c */ /* 0x000fda0003f05300 */
[----:B------:R-:W-:Y:S05]  /*0ef0*/  @!P0 BRA `(.L_x_11) ;  /* 0x0000000000088947 */ /* 0x000fea0003800000 */
[----:B------:R0:W5:Y:S01]  /*0f00*/  LD.E R154, desc[UR36][R4.64] ;  /* 0x00000024049a7980 */ /* 0x000162000c101900 */
[----:B------:R-:W-:Y:S05]  /*0f10*/  BRA `(.L_x_12) ;  /* 0x0000000000247947 */ /* 0x000fea0003800000 */
.L_x_11:
[----:B------:R-:W-:Y:S02]  /*0f20*/  ULDC.64 UR4, c[0x0][0x588] ;  /* 0x0001620000047ab9 */ /* 0x000fe40000000a00 */
[----:B------:R-:W-:-:S04]  /*0f30*/  ISETP.NE.U32.AND P0, PT, RZ, UR4, PT ;  /* 0x00000004ff007c0c */ /* 0x000fc8000bf05070 */
[----:B------:R-:W-:-:S13]  /*0f40*/  ISETP.NE.AND.EX P0, PT, RZ, UR5, PT, P0 ;  /* 0x00000005ff007c0c */ /* 0x000fda000bf05300 */
[----:B------:R-:W-:Y:S05]  /*0f50*/  @!P0 BRA `(.L_x_13) ;  /* 0x00000000000c8947 */ /* 0x000fea0003800000 */
[----:B------:R-:W0:Y:S02]  /*0f60*/  LDC.64 R154, c[0x0][0x588] ;  /* 0x00016200ff9a7b82 */ /* 0x000e240000000a00 */
[----:B0-----:R1:W5:Y:S01]  /*0f70*/  LDG.E R154, desc[UR36][R154.64] ;  /* 0x000000249a9a7981 */ /* 0x001362000c1e1900 */
[----:B------:R-:W-:Y:S05]  /*0f80*/  BRA `(.L_x_12) ;  /* 0x0000000000087947 */ /* 0x000fea0003800000 */
.L_x_13:
[----:B------:R-:W-:Y:S02]  /*0f90*/  ULDC UR4, c[0x0][0x580] ;  /* 0x0001600000047ab9 */ /* 0x000fe40000000800 */
[----:B------:R-:W-:-:S07]  /*0fa0*/  IMAD.U32 R154, RZ, RZ, UR4 ;  /* 0x00000004ff9a7e24 */ /* 0x000fce000f8e00ff */
.L_x_12:
[----:B------:R-:W-:Y:S02]  /*0fb0*/  ULDC.64 UR4, c[0x0][0x5a0] ;  /* 0x0001680000047ab9 */ /* 0x000fe40000000a00 */
[----:B------:R-:W-:-:S04]  /*0fc0*/  ISETP.NE.U32.AND P0, PT, RZ, UR4, PT ;  /* 0x00000004ff007c0c */ /* 0x000fc8000bf05070 */
[----:B------:R-:W-:-:S13]  /*0fd0*/  ISETP.NE.AND.EX P0, PT, RZ, UR5, PT, P0 ;  /* 0x00000005ff007c0c */ /* 0x000fda000bf05300 */
[----:B------:R-:W-:Y:S05]  /*0fe0*/  @!P0 BRA `(.L_x_14) ;  /* 0x00000000001c8947 */ /* 0x000fea0003800000 */
[----:B0-----:R-:W0:Y:S02]  /*0ff0*/  LDC.64 R4, c[0x0][0x5a0] ;  /* 0x00016800ff047b82 */ /* 0x001e240000000a00 */
[----:B0-----:R-:W2:Y:S02]  /*1000*/  LDG.E.64 R4, desc[UR36][R4.64] ;  /* 0x0000002404047981 */ /* 0x001ea4000c1e1b00 */
[----:B--2---:R-:W-:-:S04]  /*1010*/  ISETP.NE.U32.AND P0, PT, R4, RZ, PT ;  /* 0x000000ff0400720c */ /* 0x004fc80003f05070 */
[----:B------:R-:W-:-:S13]  /*1020*/  ISETP.NE.AND.EX P0, PT, R5, RZ, PT, P0 ;  /* 0x000000ff0500720c */ /* 0x000fda0003f05300 */
[----:B------:R-:W-:Y:S05]  /*1030*/  @!P0 BRA `(.L_x_14) ;  /* 0x0000000000088947 */ /* 0x000fea0003800000 */
[----:B-1----:R0:W5:Y:S01]  /*1040*/  LD.E R155, desc[UR36][R4.64] ;  /* 0x00000024049b7980 */ /* 0x002162000c101900 */
[----:B------:R-:W-:Y:S05]  /*1050*/  BRA `(.L_x_15) ;  /* 0x0000000000247947 */ /* 0x000fea0003800000 */
.L_x_14:
[----:B------:R-:W-:Y:S02]  /*1060*/  ULDC.64 UR4, c[0x0][0x590] ;  /* 0x0001640000047ab9 */ /* 0x000fe40000000a00 */
[----:B------:R-:W-:-:S04]  /*1070*/  ISETP.NE.U32.AND P0, PT, RZ, UR4, PT ;  /* 0x00000004ff007c0c */ /* 0x000fc8000bf05070 */
[----:B------:R-:W-:-:S13]  /*1080*/  ISETP.NE.AND.EX P0, PT, RZ, UR5, PT, P0 ;  /* 0x00000005ff007c0c */ /* 0x000fda000bf05300 */
[----:B------:R-:W-:Y:S05]  /*1090*/  @!P0 BRA `(.L_x_16) ;  /* 0x00000000000c8947 */ /* 0x000fea0003800000 */
[----:B0-----:R-:W1:Y:S02]  /*10a0*/  LDC.64 R4, c[0x0][0x590] ;  /* 0x00016400ff047b82 */ /* 0x001e640000000a00 */
[----:B-1----:R1:W5:Y:S01]  /*10b0*/  LDG.E R155, desc[UR36][R4.64] ;  /* 0x00000024049b7981 */ /* 0x002362000c1e1900 */
[----:B------:R-:W-:Y:S05]  /*10c0*/  BRA `(.L_x_15) ;  /* 0x0000000000087947 */ /* 0x000fea0003800000 */
.L_x_16:
[----:B------:R-:W-:Y:S02]  /*10d0*/  ULDC UR4, c[0x0][0x584] ;  /* 0x0001610000047ab9 */ /* 0x000fe40000000800 */
[----:B-1----:R-:W-:-:S07]  /*10e0*/  IMAD.U32 R155, RZ, RZ, UR4 ;  /* 0x00000004ff9b7e24 */ /* 0x002fce000f8e00ff */
.L_x_15:
[----:B------:R-:W-:-:S13]  /*10f0*/  LOP3.LUT P0, RZ, R0, 0xff, RZ, 0xc0, !PT ;  /* 0x000000ff00ff7812 */ /* 0x000fda000780c0ff */
[----:B------:R-:W-:Y:S05]  /*1100*/  @!P0 EXIT ;  /* 0x000000000000894d */ /* 0x000fea0003800000 */
[----:B------:R-:W-:Y:S01]  /*1110*/  ULDC UR4, c[0x0][0x28c] ;  /* 0x0000a30000047ab9 */ /* 0x000fe20000000800 */
[----:B------:R-:W-:Y:S01]  /*1120*/  LOP3.LUT R164, R19, 0x1, RZ, 0xfc, !PT ;  /* 0x0000000113a47812 */ /* 0x000fe200078efcff */
[----:B------:R-:W-:Y:S01]  /*1130*/  UIADD3 UR4, UR4, 0x1f, URZ ;  /* 0x0000001f04047890 */ /* 0x000fe2000fffe03f */
[----:B------:R-:W-:Y:S01]  /*1140*/  UMOV UR38, URZ ;  /* 0x0000003f00267c82 */ /* 0x000fe20008000000 */
[----:B------:R-:W-:Y:S02]  /*1150*/  UMOV UR39, URZ ;  /* 0x0000003f00277c82 */ /* 0x000fe40008000000 */
[----:B------:R-:W-:-:S04]  /*1160*/  USHF.R.S32.HI UR5, URZ, 0x1f, UR4 ;  /* 0x0000001f3f057899 */ /* 0x000fc80008011404 */
[----:B------:R-:W-:-:S04]  /*1170*/  ULEA.HI UR5, UR5, UR4, URZ, 0x5 ;  /* 0x0000000405057291 */ /* 0x000fc8000f8f283f */
[----:B------:R-:W-:-:S12]  /*1180*/  USHF.R.S32.HI UR40, URZ, 0x5, UR5 ;  /* 0x000000053f287899 */ /* 0x000fd80008011405 */
.L_x_288:
[----:B------:R-:W-:Y:S01]  /*1190*/  LOP3.LUT R0, R18, 0x80, RZ, 0xc0, !PT ;  /* 0x0000008012007812 */ /* 0x000fe200078ec0ff */
[----:B--2---:R-:W2:Y:S01]  /*11a0*/  S2UR UR7, SR_CgaCtaId ;  /* 0x00000000000779c3 */ /* 0x004ea20000008800 */
[----:B------:R-:W-:Y:S02]  /*11b0*/  UMOV UR6, 0x400 ;  /* 0x0000040000067882 */ /* 0x000fe40000000000 */
[----:B------:R-:W-:-:S06]  /*11c0*/  SHF.R.U32.HI R0, RZ, 0x7, R0 ;  /* 0x00000007ff007819 */ /* 0x000fcc0000011600 */
[----:B---3--:R-:W3:Y:S01]  /*11d0*/  SHFL.IDX PT, R0, R0, RZ, 0x1f ;  /* 0x00001fff00007589 */ /* 0x008ee200000e0000 */
[----:B--2---:R-:W-:Y:S01]  /*11e0*/  ULEA UR6, UR7, UR6, 0x18 ;  /* 0x0000000607067291 */ /* 0x004fe2000f8ec03f */
[----:B---3--:R-:W-:-:S13]  /*11f0*/  R2UR UR4, R0 ;  /* 0x00000000000472ca */ /* 0x008fda00000e0000 */
[----:B------:R-:W-:-:S04]  /*1200*/  ULEA.HI UR5, UR4, UR4, URZ, 0x1 ;  /* 0x0000000404057291 */ /* 0x000fc8000f8f083f */
[----:B------:R-:W-:-:S04]  /*1210*/  ULOP3.LUT UR5, UR5, 0x7fffe, URZ, 0xc0, !UPT ;  /* 0x0007fffe05057892 */ /* 0x000fc8000f8ec03f */
[----:B------:R-:W-:-:S03]  /*1220*/  UIADD3 UR5, UR4, -UR5, URZ ;  /* 0x8000000504057290 */ /* 0x000fc6000fffe03f */
[----:B------:R-:W-:Y:S01]  /*1230*/  ULDC UR4, c[0x0][0x28c] ;  /* 0x0000a30000047ab9 */ /* 0x000fe20000000800 */
[----:B------:R-:W-:Y:S01]  /*1240*/  ULEA UR5, UR5, UR6, 0xd ;  /* 0x0000000605057291 */ /* 0x000fe2000f8e683f */
[----:B------:R-:W-:-:S03]  /*1250*/  ISETP.LT.AND P0, PT, RZ, UR4, PT ;  /* 0x00000004ff007c0c */ /* 0x000fc6000bf01270 */
[----:B------:R-:W-:-:S04]  /*1260*/  UIADD3 UR5, UR5, 0x100, URZ ;  /* 0x0000010005057890 */ /* 0x000fc8000fffe03f */
[----:B------:R-:W-:-:S04]  /*1270*/  USHF.R.U32.HI UR5, URZ, 0x4, UR5 ;  /* 0x000000043f057899 */ /* 0x000fc80008011605 */
[----:B------:R-:W-:Y:S02]  /*1280*/  ULOP3.LUT UR41, UR5, 0x3fff, URZ, 0xc0, !UPT ;  /* 0x00003fff05297892 */ /* 0x000fe4000f8ec03f */
[----:B-1--45:R-:W-:Y:S10]  /*1290*/  @P0 BRA `(.L_x_17) ;  /* 0x0000000000400947 */ /* 0x032ff40003800000 */
[----:B------:R-:W-:Y:S01]  /*12a0*/  MOV R0, 0x0 ;  /* 0x0000000000007802 */ /* 0x000fe20000000f00 */
[----:B------:R-:W-:Y:S01]  /*12b0*/  ULDC.64 UR4, c[0x4][0x68] ;  /* 0x01001a0000047ab9 */ /* 0x000fe20000000a00 */
[----:B------:R-:W-:Y:S01]  /*12c0*/  ULDC.64 UR6, c[0x4][0x8] ;  /* 0x0100020000067ab9 */ /* 0x000fe20000000a00 */
[----:B01----:R-:W-:Y:S01]  /*12d0*/  IMAD.U32 R4, RZ, RZ, UR4 ;  /* 0x00000004ff047e24 */ /* 0x003fe2000f8e00ff */
[----:B------:R0:W1:Y:S01]  /*12e0*/  LDC.64 R14, c[0x4][R0] ;  /* 0x01000000000e7b82 */ /* 0x0000620000000a00 */
[----:B------:R-:W-:Y:S01]  /*12f0*/  IMAD.U32 R5, RZ, RZ, UR5 ;  /* 0x00000005ff057e24 */ /* 0x000fe2000f8e00ff */
[----:B------:R-:W-:Y:S01]  /*1300*/  ULDC.64 UR4, c[0x4][0x70] ;  /* 0x01001c0000047ab9 */ /* 0x000fe20000000a00 */
[----:B------:R-:W-:Y:S02]  /*1310*/  IMAD.U32 R10, RZ, RZ, UR6 ;  /* 0x00000006ff0a7e24 */ /* 0x000fe4000f8e00ff */
[----:B------:R-:W-:Y:S02]  /*1320*/  IMAD.U32 R6, RZ, RZ, UR4 ;  /* 0x00000004ff067e24 */ /* 0x000fe4000f8e00ff */
[----:B------:R-:W-:-:S02]  /*1330*/  IMAD.U32 R7, RZ, RZ, UR5 ;  /* 0x00000005ff077e24 */ /* 0x000fc4000f8e00ff */
[----:B------:R-:W-:Y:S02]  /*1340*/  IMAD.U32 R11, RZ, RZ, UR7 ;  /* 0x00000007ff0b7e24 */ /* 0x000fe4000f8e00ff */
[----:B------:R-:W-:Y:S02]  /*1350*/  IMAD.MOV.U32 R8, RZ, RZ, 0x1e1 ;  /* 0x000001e1ff087424 */ /* 0x000fe400078e00ff */
[----:B------:R-:W-:Y:S02]  /*1360*/  IMAD.MOV.U32 R12, RZ, RZ, 0x1 ;  /* 0x00000001ff0c7424 */ /* 0x000fe400078e00ff */
[----:B0-----:R-:W-:-:S07]  /*1370*/  IMAD.MOV.U32 R13, RZ, RZ, RZ ;  /* 0x000000ffff0d7224 */ /* 0x001fce00078e00ff */
[----:B------:R-:W-:-:S07]  /*1380*/  LEPC R20, `(.L_x_17) ;  /* 0x000000001014794e */ /* 0x000fce0000000000 */
[----:B-1---5:R-:W-:Y:S05]  /*1390*/  CALL.ABS.NOINC R14 ;  /* 0x000000000e007343 */ /* 0x022fea0003c00000 */
.L_x_17:
[----:B------:R-:W-:-:S13]  /*13a0*/  ISETP.NE.AND P0, PT, R164, 0x3, PT ;  /* 0x00000003a400780c */ /* 0x000fda0003f05270 */
[----:B------:R-:W-:Y:S05]  /*13b0*/  @!P0 BRA `(.L_x_18) ;  /* 0x0000000000048947 */ /* 0x000fea0003800000 */
[----:B------:R-:W-:Y:S01]  /*13c0*/  BPT.TRAP 0x1 ;  /* 0x000000040000795c */ /* 0x000fe20000300000 */
.L_x_18:
[----:B------:R-:W2:Y:S01]  /*13d0*/  S2UR UR5, SR_CgaCtaId ;  /* 0x00000000000579c3 */ /* 0x000ea20000008800 */
[----:B------:R-:W-:Y:S01]  /*13e0*/  UMOV UR4, 0x400 ;  /* 0x0000040000047882 */ /* 0x000fe20000000000 */
[----:B------:R-:W-:Y:S02]  /*13f0*/  IMAD.U32 R0, RZ, RZ, UR38 ;  /* 0x00000026ff007e24 */ /* 0x000fe4000f8e00ff */
[----:B------:R-:W-:-:S03]  /*1400*/  IMAD.U32 R3, RZ, RZ, UR39 ;  /* 0x00000027ff037e24 */ /* 0x000fc6000f8e00ff */
[----:B------:R-:W-:Y:S01]  /*1410*/  SHF.L.U32 R0, R0, 0x1f, RZ ;  /* 0x0000001f00007819 */ /* 0x000fe200000006ff */
[----:B--2---:R-:W-:-:S06]  /*1420*/  ULEA UR4, UR5, UR4, 0x18 ;  /* 0x0000000405047291 */ /* 0x004fcc000f8ec03f */
[----:B------:R-:W-:-:S04]  /*1430*/  IMAD.U32 R6, RZ, RZ, UR4 ;  /* 0x00000004ff067e24 */ /* 0x000fc8000f8e00ff */
[----:B------:R-:W-:-:S04]  /*1440*/  IMAD R3, R3, 0x8, R6 ;  /* 0x0000000803037824 */ /* 0x000fc800078e0206 */
[----:B------:R2:W3:Y:S01]  /*1450*/  SYNCS.PHASECHK.TRANS64.TRYWAIT P1, [R3+URZ], R0 ;  /* 0x00000000030075a7 */ /* 0x0004e2000802017f */
[----:B------:R-:W-:Y:S05]  /*1460*/  @!P0 BRA `(.L_x_19) ;  /* 0x0000000000048947 */ /* 0x000fea0003800000 */
[----:B------:R-:W-:Y:S01]  /*1470*/  BPT.TRAP 0x1 ;  /* 0x000000040000795c */ /* 0x000fe20000300000 */
.L_x_19:
[----:B---3--:R-:W-:Y:S05]  /*1480*/  @P1 BRA `(.L_x_20) ;  /* 0x0000000000081947 */ /* 0x008fea0003800000 */
[----:B------:R-:W3:Y:S02]  /*1490*/  SYNCS.PHASECHK.TRANS64.TRYWAIT P1, [R3+URZ], R0 ;  /* 0x00000000030075a7 */ /* 0x000ee4000802017f */
[----:B---3--:R-:W-:Y:S05]  /*14a0*/  @!P1 BRA `(.L_x_21) ;  /* 0x000000ac00049947 */ /* 0x008fea0003800000 */
.L_x_20:
[----:B------:R-:W-:-:S04]  /*14b0*/  UISETP.LT.AND UP0, UPT, UR40, 0x1, UPT ;  /* 0x000000012800788c */ /* 0x000fc8000bf01270 */
[----:B------:R-:W-:-:S06]  /*14c0*/  USEL UR4, UR40, 0x1, UP0 ;  /* 0x0000000128047887 */ /* 0x000fcc0008000000 */
[----:B--23--:R-:W-:Y:S01]  /*14d0*/  IMAD.U32 R0, RZ, RZ, UR4 ;  /* 0x00000004ff007e24 */ /* 0x00cfe2000f8e00ff */
[----:B------:R-:W-:Y:S05]  /*14e0*/  WARPSYNC.ALL ;  /* 0x0000000000007948 */ /* 0x000fea0003800000 */
[----:B------:R-:W-:-:S04]  /*14f0*/  IADD3 R0, -R0, UR40, RZ ;  /* 0x0000002800007c10 */ /* 0x000fc8000fffe1ff */
[----:B------:R-:W-:Y:S02]  /*1500*/  ISETP.GE.AND P1, PT, R0, 0x1, PT ;  /* 0x000000010000780c */ /* 0x000fe40003f26270 */
[----:B------:R-:W-:Y:S01]  /*1510*/  R2UR UR4, R6 ;  /* 0x00000000060472ca */ /* 0x000fe200000e0000 */
[----:B------:R-:W-:Y:S01]  /*1520*/  WARPGROUP.ARRIVE ;  /* 0x00000000000079c5 */ /* 0x000fe20000000000 */
[----:B------:R-:W-:Y:S01]  /*1530*/  UMOV UR9, 0x40000040 ;  /* 0x4000004000097882 */ /* 0x000fe20000000000 */
[----:B------:R-:W-:-:S10]  /*1540*/  UMOV UR11, 0x40000040 ;  /* 0x40000040000b7882 */ /* 0x000fd40000000000 */
[----:B------:R-:W-:-:S04]  /*1550*/  UIADD3 UR4, UR4, 0x20100, URZ ;  /* 0x0002010004047890 */ /* 0x000fc8000fffe03f */
[----:B------:R-:W-:-:S04]  /*1560*/  USHF.R.U32.HI UR4, URZ, 0x4, UR4 ;  /* 0x000000043f047899 */ /* 0x000fc80008011604 */
[----:B------:R-:W-:Y:S02]  /*1570*/  ULOP3.LUT UR5, UR4, 0x3fff, URZ, 0xc0, !UPT ;  /* 0x00003fff04057892 */ /* 0x000fe4000f8ec03f */
[----:B------:R-:W-:Y:S02]  /*1580*/  ULOP3.LUT UR4, UR41, 0x10000, URZ, 0xfc, !UPT ;  /* 0x0001000029047892 */ /* 0x000fe4000f8efc3f */
[----:B------:R-:W-:Y:S02]  /*1590*/  ULOP3.LUT UR5, UR5, 0x10000, URZ, 0xfc, !UPT ;  /* 0x0001000005057892 */ /* 0x000fe4000f8efc3f */
[----:B------:R-:W-:Y:S02]  /*15a0*/  ULEA UR6, UR39, UR4, 0xb ;  /* 0x0000000427067291 */ /* 0x000fe4000f8e583f */
[----:B------:R-:W-:-:S05]  /*15b0*/  ULEA UR7, UR39, UR5, 0xa ;  /* 0x0000000527077291 */ /* 0x000fca000f8e503f */
[----:B------:R-:W-:Y:S02]  /*15c0*/  UMOV UR8, UR6 ;  /* 0x0000000600087c82 */ /* 0x000fe40008000000 */
[----:B------:R-:W-:Y:S02]  /*15d0*/  UMOV UR10, UR7 ;  /* 0x00000007000a7c82 */ /* 0x000fe40008000000 */
[----:B------:R-:W-:Y:S01]  /*15e0*/  HGMMA.64x128x8.F32.TF32 R88, gdesc[UR8], RZ, !UPT, gsb0 ;  /* 0x05e00000085879f0 */ /* 0x000fe2000c0028ff */
[----:B------:R-:W-:Y:S01]  /*15f0*/  UIADD3 UR8, UR6, 0x400, URZ ;  /* 0x0000040006087890 */ /* 0x000fe2000fffe03f */
[----:B------:R-:W-:Y:S01]  /*1600*/  UMOV UR9, 0x40000040 ;  /* 0x4000004000097882 */ /* 0x000fe20000000000 */
[----:B------:R-:W-:Y:S02]  /*1610*/  WARPGROUP.DEPBAR.LE gsb0, 0x0 ;  /* 0x00008000000079c5 */ /* 0x000fe40000010000 */
[----:B------:R-:W-:-:S07]  /*1620*/  WARPGROUP.ARRIVE ;  /* 0x00000000000079c5 */ /* 0x000fce0000000000 */
[----:B------:R-:W-:Y:S01]  /*1630*/  HGMMA.64x128x8.F32.TF32 R24, gdesc[UR8], RZ, !UPT, gsb0 ;  /* 0x05e00000081879f0 */ /* 0x000fe2000c0028ff */
[----:B------:R-:W-:Y:S02]  /*1640*/  UIADD3 UR8, UR6, 0x2, URZ ;  /* 0x0000000206087890 */ /* 0x000fe4000fffe03f */
[----:B------:R-:W-:Y:S01]  /*1650*/  UIADD3 UR10, UR7, 0x2, URZ ;  /* 0x00000002070a7890 */ /* 0x000fe2000fffe03f */
[----:B------:R-:W-:Y:S01]  /*1660*/  UMOV UR9, 0x40000040 ;  /* 0x4000004000097882 */ /* 0x000fe20000000000 */
[----:B------:R-:W-:Y:S01]  /*1670*/  UMOV UR11, 0x40000040 ;  /* 0x40000040000b7882 */ /* 0x000fe20000000000 */
[----:B------:R-:W-:Y:S02]  /*1680*/  WARPGROUP.DEPBAR.LE gsb0, 0x0 ;  /* 0x00008000000079c5 */ /* 0x000fe40000010000 */
[----:B------:R-:W-:-:S06]  /*1690*/  WARPGROUP.ARRIVE ;  /* 0x00000000000079c5 */ /* 0x000fcc0000000000 */
[----:B------:R-:W-:Y:S01]  /*16a0*/  HGMMA.64x128x8.F32.TF32 R88, gdesc[UR8], R88, gsb0 ;  /* 0x05e00000085879f0 */ /* 0x000fe20008002858 */
[----:B------:R-:W-:Y:S01]  /*16b0*/  UIADD3 UR8, UR6, 0x402, URZ ;  /* 0x0000040206087890 */ /* 0x000fe2000fffe03f */
[----:B------:R-:W-:Y:S01]  /*16c0*/  UMOV UR9, 0x40000040 ;  /* 0x4000004000097882 */ /* 0x000fe20000000000 */
[----:B------:R-:W-:Y:S02]  /*16d0*/  WARPGROUP.DEPBAR.LE gsb0, 0x0 ;  /* 0x00008000000079c5 */ /* 0x000fe40000010000 */
[----:B------:R-:W-:-:S07]  /*16e0*/  WARPGROUP.ARRIVE ;  /* 0x00000000000079c5 */ /* 0x000fce0000000000 */
[----:B------:R-:W-:Y:S01]  /*16f0*/  HGMMA.64x128x8.F32.TF32 R24, gdesc[UR8], R24, gsb0 ;  /* 0x05e00000081879f0 */ /* 0x000fe20008002818 */
        /* <DEDUP_REMOVED lines=23> */
[----:B------:R-:W-:Y:S03]  /*1870*/  HGMMA.64x128x8.F32.TF32 R24, gdesc[UR8], R24, gsb0 ;  /* 0x05e00000081879f0 */ /* 0x000fe60008002818 */
[----:B------:R-:W-:Y:S02]  /*1880*/  WARPGROUP.DEPBAR.LE gsb0, 0x0 ;  /* 0x00008000000079c5 */ /* 0x000fe40000010000 */
[----:B------:R-:W-:Y:S05]  /*1890*/  @!P1 BRA `(.L_x_22) ;  /* 0x0000000400749947 */ /* 0x000fea0003800000 */
[----:B------:R-:W-:Y:S02]  /*18a0*/  UIADD3 UR6, UR39, 0x1, URZ ;  /* 0x0000000127067890 */ /* 0x000fe4000fffe03f */
[----:B------:R-:W-:Y:S02]  /*18b0*/  IMAD.U32 R3, RZ, RZ, UR39 ;  /* 0x00000027ff037e24 */ /* 0x000fe4000f8e00ff */
[----:B------:R-:W-:-:S04]  /*18c0*/  UISETP.NE.AND UP0, UPT, UR6, 0x4, UPT ;  /* 0x000000040600788c */ /* 0x000fc8000bf05270 */
[----:B------:R-:W-:Y:S02]  /*18d0*/  USEL UR7, URZ, 0x1, UP0 ;  /* 0x000000013f077887 */ /* 0x000fe40008000000 */
[----:B------:R-:W-:Y:S02]  /*18e0*/  USEL UR6, UR6, URZ, UP0 ;  /* 0x0000003f06067287 */ /* 0x000fe40008000000 */
[----:B------:R-:W-:-:S06]  /*18f0*/  ULOP3.LUT UR7, UR38, UR7, URZ, 0x3c, !UPT ;  /* 0x0000000726077292 */ /* 0x000fcc000f8e3c3f */
[----:B------:R-:W-:-:S07]  /*1900*/  IMAD.U32 R7, RZ, RZ, UR7 ;  /* 0x00000007ff077e24 */ /* 0x000fce000f8e00ff */
.L_x_29:
[----:B------:R-:W-:Y:S05]  /*1910*/  @!P0 BRA `(.L_x_23) ;  /* 0x0000000000048947 */ /* 0x000fea0003800000 */
[----:B------:R-:W-:Y:S01]  /*1920*/  BPT.TRAP 0x1 ;  /* 0x000000040000795c */ /* 0x000fe20000300000 */
.L_x_23:
[----:B------:R-:W2:Y:S01]  /*1930*/  S2UR UR8, SR_CgaCtaId ;  /* 0x00000000000879c3 */ /* 0x000ea20000008800 */
[----:B------:R-:W-:Y:S01]  /*1940*/  UMOV UR7, 0x400 ;  /* 0x0000040000077882 */ /* 0x000fe20000000000 */
[----:B01----:R-:W-:Y:S01]  /*1950*/  IMAD.U32 R5, RZ, RZ, UR6 ;  /* 0x00000006ff057e24 */ /* 0x003fe2000f8e00ff */
[----:B------:R-:W-:Y:S01]  /*1960*/  SHF.L.U32 R4, R7, 0x1f, RZ ;  /* 0x0000001f07047819 */ /* 0x000fe200000006ff */
[----:B--2---:R-:W-:-:S06]  /*1970*/  ULEA UR7, UR8, UR7, 0x18 ;  /* 0x0000000708077291 */ /* 0x004fcc000f8ec03f */
[----:B------:R-:W-:-:S04]  /*1980*/  IMAD.U32 R6, RZ, RZ, UR7 ;  /* 0x00000007ff067e24 */ /* 0x000fc8000f8e00ff */
[----:B------:R-:W-:-:S04]  /*1990*/  IMAD R5, R5, 0x8, R6 ;  /* 0x0000000805057824 */ /* 0x000fc800078e0206 */
[----:B------:R0:W1:Y:S01]  /*19a0*/  SYNCS.PHASECHK.TRANS64.TRYWAIT P1, [R5+URZ], R4 ;  /* 0x00000004050075a7 */ /* 0x000062000802017f */
[----:B------:R-:W-:Y:S05]  /*19b0*/  @!P0 BRA `(.L_x_24) ;  /* 0x0000000000048947 */ /* 0x000fea0003800000 */
[----:B------:R-:W-:Y:S01]  /*19c0*/  BPT.TRAP 0x1 ;  /* 0x000000040000795c */ /* 0x000fe20000300000 */
.L_x_24:
[----:B-1----:R-:W-:Y:S05]  /*19d0*/  @P1 BRA `(.L_x_25) ;  /* 0x0000000000081947 */ /* 0x002fea0003800000 */
[----:B------:R-:W1:Y:S02]  /*19e0*/  SYNCS.PHASECHK.TRANS64.TRYWAIT P1, [R5+URZ], R4 ;  /* 0x00000004050075a7 */ /* 0x000e64000802017f */
[----:B-1----:R-:W-:Y:S05]  /*19f0*/  @!P1 BRA `(.L_x_26) ;  /* 0x000000a400c49947 */ /* 0x002fea0003800000 */
.L_x_25:
[----:B------:R-:W-:Y:S01]  /*1a00*/  ULEA UR7, UR6, UR4, 0xb ;  /* 0x0000000406077291 */ /* 0x000fe2000f8e583f */
[----:B------:R-:W-:Y:S01]  /*1a10*/  WARPGROUP.ARRIVE ;  /* 0x00000000000079c5 */ /* 0x000fe20000000000 */
[----:B------:R-:W-:Y:S01]  /*1a20*/  ULEA UR12, UR6, UR5, 0xa ;  /* 0x00000005060c7291 */ /* 0x000fe2000f8e503f */
[----:B------:R-:W-:Y:S01]  /*1a30*/  UMOV UR9, 0x40000040 ;  /* 0x4000004000097882 */ /* 0x000fe20000000000 */
[----:B------:R-:W-:-:S03]  /*1a40*/  UMOV UR11, 0x40000040 ;  /* 0x40000040000b7882 */ /* 0x000fc60000000000 */
[----:B------:R-:W-:Y:S02]  /*1a50*/  UMOV UR8, UR7 ;  /* 0x0000000700087c82 */ /* 0x000fe40008000000 */
[----:B------:R-:W-:Y:S02]  /*1a60*/  UMOV UR10, UR12 ;  /* 0x0000000c000a7c82 */ /* 0x000fe40008000000 */
        /* <DEDUP_REMOVED lines=44> */
[----:B------:R-:W-:Y:S01]  /*1d30*/  BPT.TRAP 0x1 ;  /* 0x000000040000795c */ /* 0x000fe20000300000 */
.L_x_27:
[----:B------:R-:W-:-:S13]  /*1d40*/  ISETP.NE.AND P1, PT, R156, RZ, PT ;  /* 0x000000ff9c00720c */ /* 0x000fda0003f25270 */
[----:B01----:R-:W-:-:S04]  /*1d50*/  @P1 IMAD R4, R3, 0x8, R6 ;  /* 0x0000000803041824 */ /* 0x003fc800078e0206 */
[----:B------:R-:W-:-:S05]  /*1d60*/  @P1 VIADD R5, R4, 0x20 ;  /* 0x0000002004051836 */ /* 0x000fca0000000000 */
[----:B------:R-:W-:-:S04]  /*1d70*/  @P1 PRMT R5, R22, 0x654, R5 ;  /* 0x0000065416051816 */ /* 0x000fc80000000005 */
[----:B------:R0:W-:Y:S01]  /*1d80*/  @P1 SYNCS.ARRIVE.TRANS64.RED.A1T0 RZ, [R5+URZ], RZ ;  /* 0x000000ff05ff19a7 */ /* 0x0001e2000810043f */
[----:B------:R-:W-:-:S13]  /*1d90*/  ISETP.GT.U32.AND P1, PT, R19, 0x1, PT ;  /* 0x000000011300780c */ /* 0x000fda0003f24070 */
[----:B0-----:R-:W-:Y:S05]  /*1da0*/  @P1 BRA `(.L_x_28) ;  /* 0x0000000000041947 */ /* 0x001fea0003800000 */
[----:B------:R-:W-:Y:S01]  /*1db0*/  BPT.TRAP 0x1 ;  /* 0x000000040000795c */ /* 0x000fe20000300000 */
.L_x_28:
[----:B------:R-:W-:Y:S01]  /*1dc0*/  UIADD3 UR6, UR6, 0x1, URZ ;  /* 0x0000000106067890 */ /* 0x000fe2000fffe03f */
[C---:B------:R-:W-:Y:S01]  /*1dd0*/  ISETP.GT.AND P2, PT, R0.reuse, 0x1, PT ;  /* 0x000000010000780c */ /* 0x040fe20003f44270 */
[----:B------:R-:W-:Y:S02]  /*1de0*/  VIADD R3, R3, 0x1 ;  /* 0x0000000103037836 */ /* 0x000fe40000000000 */
[----:B------:R-:W-:Y:S01]  /*1df0*/  UISETP.NE.AND UP0, UPT, UR6, 0x4, UPT ;  /* 0x000000040600788c */ /* 0x000fe2000bf05270 */
[----:B------:R-:W-:Y:S02]  /*1e00*/  VIADD R0, R0, 0xffffffff ;  /* 0xffffffff00007836 */ /* 0x000fe40000000000 */
[C---:B------:R-:W-:Y:S01]  /*1e10*/  ISETP.NE.AND P1, PT, R3.reuse, 0x4, PT ;  /* 0x000000040300780c */ /* 0x040fe20003f25270 */
[----:B------:R-:W-:Y:S02]  /*1e20*/  USEL UR7, URZ, 0x1, UP0 ;  /* 0x000000013f077887 */ /* 0x000fe40008000000 */
[----:B------:R-:W-:Y:S01]  /*1e30*/  USEL UR6, UR6, URZ, UP0 ;  /* 0x0000003f06067287 */ /* 0x000fe20008000000 */
[----:B------:R-:W-:-:S03]  /*1e40*/  SEL R3, R3, RZ, P1 ;  /* 0x000000ff03037207 */ /* 0x000fc60000800000 */
[----:B------:R-:W-:Y:S01]  /*1e50*/  LOP3.LUT R7, R7, UR7, RZ, 0x3c, !PT ;  /* 0x0000000707077c12 */ /* 0x000fe2000f8e3cff */
[----:B------:R-:W-:Y:S07]  /*1e60*/  @P2 BRA `(.L_x_29) ;  /* 0xfffffff800a82947 */ /* 0x000fee000383ffff */
.L_x_22:
[----:B------:R-:W2:Y:S02]  /*1e70*/  LDC R0, c[0x0][0x28c] ;  /* 0x0000a300ff007b82 */ /* 0x000ea40000000800 */
[----:B--2---:R-:W-:-:S13]  /*1e80*/  ISETP.GE.AND P1, PT, R0, 0x1, PT ;  /* 0x000000010000780c */ /* 0x004fda0003f26270 */
[----:B------:R-:W-:Y:S05]  /*1e90*/  @!P1 BRA `(.L_x_30) ;  /* 0x0000000000409947 */ /* 0x000fea0003800000 */
[----:B------:R-:W-:Y:S05]  /*1ea0*/  @!P0 BRA `(.L_x_31) ;  /* 0x0000000000048947 */ /* 0x000fea0003800000 */
[----:B------:R-:W-:Y:S01]  /*1eb0*/  BPT.TRAP 0x1 ;  /* 0x000000040000795c */ /* 0x000fe20000300000 */
.L_x_31:
[----:B------:R-:W-:Y:S01]  /*1ec0*/  ISETP.NE.AND P0, PT, R156, RZ, PT ;  /* 0x000000ff9c00720c */ /* 0x000fe20003f05270 */
[----:B------:R-:W-:-:S12]  /*1ed0*/  UISETP.LT.AND UP1, UPT, UR40, 0x1, UPT ;  /* 0x000000012800788c */ /* 0x000fd8000bf21270 */
[----:B------:R-:W-:-:S05]  /*1ee0*/  VOTEU.ANY UP0, P0 ;  /* 0x00000000003f7886 */ /* 0x000fca0000000100 */
[----:B------:R-:W-:-:S04]  /*1ef0*/  @UP0 USEL UR4, UR40, 0x1, UP1 ;  /* 0x0000000128040887 */ /* 0x000fc80008800000 */
[----:B------:R-:W-:-:S06]  /*1f00*/  @UP0 UIADD3 UR4, UR39, UR40, -UR4 ;  /* 0x0000002827040290 */ /* 0x000fcc000fffe804 */
[----:B------:R-:W-:-:S04]  /*1f10*/  IMAD.U32 R0, RZ, RZ, UR4 ;  /* 0x00000004ff007e24 */ /* 0x000fc8000f8e00ff */
[----:B------:R-:W-:-:S05]  /*1f20*/  @P0 IMAD.SHL.U32 R0, R0, 0x8, RZ ;  /* 0x0000000800000824 */ /* 0x000fca00078e00ff */
[----:B------:R-:W-:-:S04]  /*1f30*/  @P0 LOP3.LUT R0, R0, 0x18, RZ, 0xc0, !PT ;  /* 0x0000001800000812 */ /* 0x000fc800078ec0ff */
[----:B------:R-:W-:-:S04]  /*1f40*/  @P0 IADD3 R3, R6, 0x20, R0 ;  /* 0x0000002006030810 */ /* 0x000fc80007ffe000 */
[----:B------:R-:W-:-:S04]  /*1f50*/  @P0 PRMT R3, R22, 0x654, R3 ;  /* 0x0000065416030816 */ /* 0x000fc80000000003 */
[----:B------:R2:W-:Y:S01]  /*1f60*/  @P0 SYNCS.ARRIVE.TRANS64.RED.A1T0 RZ, [R3+URZ], RZ ;  /* 0x000000ff03ff09a7 */ /* 0x0005e2000810043f */
[----:B------:R-:W-:-:S13]  /*1f70*/  ISETP.GT.U32.AND P0, PT, R19, 0x1, PT ;  /* 0x000000011300780c */ /* 0x000fda0003f04070 */
[----:B--2---:R-:W-:Y:S05]  /*1f80*/  @P0 BRA `(.L_x_30) ;  /* 0x0000000000040947 */ /* 0x004fea0003800000 */
[----:B------:R-:W-:Y:S01]  /*1f90*/  BPT.TRAP 0x1 ;  /* 0x000000040000795c */ /* 0x000fe20000300000 */
.L_x_30:
[----:B------:R-:W2:Y:S01]  /*1fa0*/  LDC R6, c[0x0][0x288] ;  /* 0x0000a200ff067b82 */ /* 0x000ea20000000800 */
[--C-:B------:R-:W-:Y:S01]  /*1fb0*/  SHF.R.U32.HI R0, RZ, 0x2, R18.reuse ;  /* 0x00000002ff007819 */ /* 0x100fe20000011612 */
[----:B------:R-:W-:Y:S01]  /*1fc0*/  UIADD3 UR39, UR40, UR39, URZ ;  /* 0x0000002728277290 */ /* 0x000fe2000fffe03f */
[----:B01----:R-:W-:Y:S01]  /*1fd0*/  SHF.R.U32.HI R5, RZ, 0x7, R18 ;  /* 0x00000007ff057819 */ /* 0x003fe20000011612 */
[----:B------:R-:W-:Y:S01]  /*1fe0*/  IMAD.SHL.U32 R11, R153, 0x80, RZ ;  /* 0x00000080990b7824 */ /* 0x000fe200078e00ff */
[----:B------:R-:W-:Y:S01]  /*1ff0*/  LOP3.LUT R3, R0, 0x7, RZ, 0xc0, !PT ;  /* 0x0000000700037812 */ /* 0x000fe200078ec0ff */
[----:B------:R-:W-:Y:S01]  /*2000*/  USHF.R.U32.HI UR4, URZ, 0x2, UR39 ;  /* 0x000000023f047899 */ /* 0x000fe20008011627 */
[----:B------:R-:W-:Y:S01]  /*2010*/  LOP3.LUT R4, R18, 0x60, RZ, 0xc0, !PT ;  /* 0x0000006012047812 */ /* 0x000fe200078ec0ff */
[----:B------:R-:W-:Y:S01]  /*2020*/  ULDC UR8, c[0x0][0x284] ;  /* 0x0000a10000087ab9 */ /* 0x000fe20000000800 */
[----:B------:R-:W-:Y:S01]  /*2030*/  LOP3.LUT R0, R5, 0x1, RZ, 0xc0, !PT ;  /* 0x0000000105007812 */ /* 0x000fe200078ec0ff */
[----:B------:R-:W-:Y:S01]  /*2040*/  ULOP3.LUT UR4, UR4, 0x1, URZ, 0xc0, !UPT ;  /* 0x0000000104047892 */ /* 0x000fe2000f8ec03f */
[----:B------:R-:W-:Y:S01]  /*2050*/  SHF.R.U32.HI R8, RZ, 0x1, R4 ;  /* 0x00000001ff087819 */ /* 0x000fe20000011604 */
[----:B------:R-:W-:Y:S01]  /*2060*/  UISETP.GT.U32.AND UP1, UPT, UR39, 0x3, UPT ;  /* 0x000000032700788c */ /* 0x000fe2000bf24070 */
[----:B------:R-:W-:Y:S01]  /*2070*/  SHF.R.S32.HI R15, RZ, 0x1f, R23 ;  /* 0x0000001fff0f7819 */ /* 0x000fe20000011417 */
[----:B------:R-:W-:Y:S01]  /*2080*/  IMAD.SHL.U32 R4, R0, 0x40, RZ ;  /* 0x0000004000047824 */ /* 0x000fe200078e00ff */
[----:B------:R-:W-:Y:S01]  /*2090*/  IADD3 R5, RZ, -R8, -R3 ;  /* 0x80000008ff057210 */ /* 0x000fe20007ffe803 */
[----:B------:R-:W-:Y:S01]  /*20a0*/  UISETP.NE.U32.AND UP0, UPT, UR4, 0x1, UPT ;  /* 0x000000010400788c */ /* 0x000fe2000bf05070 */
[----:B------:R-:W-:-:S02]  /*20b0*/  ULDC.64 UR6, c[0x0][0x5d0] ;  /* 0x0001740000067ab9 */ /* 0x000fc40000000a00 */
[----:B------:R-:W-:Y:S01]  /*20c0*/  LOP3.LUT R165, R4, 0x40, R3, 0xe2, !PT ;  /* 0x0000004004a57812 */ /* 0x000fe200078ee203 */
[----:B------:R-:W-:Y:S01]  /*20d0*/  IMAD R157, R0, -0x40, R5 ;  /* 0xffffffc0009d7824 */ /* 0x000fe200078e0205 */
[----:B------:R-:W-:Y:S01]  /*20e0*/  LOP3.LUT R3, R18, 0x3, RZ, 0xc0, !PT ;  /* 0x0000000312037812 */ /* 0x000fe200078ec0ff */
[----:B------:R-:W-:Y:S01]  /*20f0*/  IMAD.SHL.U32 R0, R152, 0x100, RZ ;  /* 0x0000010098007824 */ /* 0x000fe200078e00ff */
[----:B------:R-:W-:Y:S01]  /*2100*/  UISETP.LT.U32.AND UP1, UPT, UR40, 0x4, UP1 ;  /* 0x000000042800788c */ /* 0x000fe20008f21070 */
[----:B--2---:R-:W-:Y:S01]  /*2110*/  ISETP.GE.AND P0, PT, R11, R6, PT ;  /* 0x000000060b00720c */ /* 0x004fe20003f06270 */
[----:B------:R-:W-:Y:S01]  /*2120*/  UISETP.GT.U32.AND UP0, UPT, UR40, 0x3, !UP0 ;  /* 0x000000032800788c */ /* 0x000fe2000c704070 */
[----:B------:R-:W-:Y:S01]  /*2130*/  IMAD R10, R3, -0x2, R6 ;  /* 0xfffffffe030a7824 */ /* 0x000fe200078e0206 */
[----:B------:R-:W-:Y:S01]  /*2140*/  USEL UR5, URZ, 0x1, !UP1 ;  /* 0x000000013f057887 */ /* 0x000fe2000c800000 */
[----:B------:R-:W-:Y:S01]  /*2150*/  IMAD.SHL.U32 R6, R18, 0x2, RZ ;  /* 0x0000000212067824 */ /* 0x000fe200078e00ff */
[----:B------:R-:W-:Y:S01]  /*2160*/  ISETP.GE.OR P0, PT, R0, UR8, P0 ;  /* 0x0000000800007c0c */ /* 0x000fe20008706670 */
[----:B------:R-:W-:Y:S01]  /*2170*/  IMAD R4, R15, UR6, RZ ;  /* 0x000000060f047c24 */ /* 0x000fe2000f8e02ff */
[----:B------:R-:W-:Y:S01]  /*2180*/  USEL UR4, URZ, 0x1, !UP0 ;  /* 0x000000013f047887 */ /* 0x000fe2000c000000 */
[----:B------:R-:W-:Y:S01]  /*2190*/  IMAD.WIDE R152, R152, 0x100, RZ ;  /* 0x0000010098987825 */ /* 0x000fe200078e02ff */
[----:B------:R-:W-:Y:S01]  /*21a0*/  LOP3.LUT R6, R11, 0x6, R6, 0xf8, !PT ;  /* 0x000000060b067812 */ /* 0x000fe200078ef806 */
[----:B------:R-:W-:Y:S01]  /*21b0*/  ULOP3.LUT UR39, UR39, 0x3, URZ, 0xc0, !UPT ;  /* 0x0000000327277892 */ /* 0x000fe2000f8ec03f */
[----:B------:R-:W-:Y:S01]  /*21c0*/  IADD3 R157, -R0, UR8, R157 ;  /* 0x00000008009d7c10 */ /* 0x000fe2000fffe19d */
[----:B------:R-:W-:Y:S01]  /*21d0*/  IMAD R9, R23, UR7, R4 ;  /* 0x0000000717097c24 */ /* 0x000fe2000f8e0204 */
[----:B------:R-:W-:Y:S01]  /*21e0*/  SHF.R.S32.HI R7, RZ, 0x1f, R6 ;  /* 0x0000001fff077819 */ /* 0x000fe20000011406 */
[----:B------:R-:W-:Y:S01]  /*21f0*/  ULOP3.LUT UR38, UR4, UR38, UR5, 0x96, !UPT ;  /* 0x0000002604267292 */ /* 0x000fe2000f8e9605 */
[----:B------:R-:W-:Y:S01]  /*2200*/  LOP3.LUT R165, R152, R165, R8, 0xfe, !PT ;  /* 0x000000a598a57212 */ /* 0x000fe200078efe08 */
[----:B------:R-:W-:-:S02]  /*2210*/  IMAD.IADD R0, R10, 0x1, -R11 ;  /* 0x000000010a007824 */ /* 0x000fc400078e0a0b */
[----:B------:R-:W-:-:S04]  /*2220*/  IMAD.WIDE.U32 R4, R23, UR6, R6 ;  /* 0x0000000617047c25 */ /* 0x000fc8000f8e0006 */
[----:B------:R-:W-:Y:S02]  /*2230*/  IMAD.IADD R9, R5, 0x1, R9 ;  /* 0x0000000105097824 */ /* 0x000fe400078e0209 */
[----:B------:R-:W-:Y:S02]  /*2240*/  IMAD.MOV.U32 R3, RZ, RZ, -0x1 ;  /* 0xffffffffff037424 */ /* 0x000fe400078e00ff */
[----:B------:R-:W-:Y:S01]  /*2250*/  IMAD.MOV.U32 R8, RZ, RZ, R4 ;  /* 0x000000ffff087224 */ /* 0x000fe200078e0004 */
[----:B------:R-:W-:Y:S06]  /*2260*/  @P0 BRA `(.L_x_32) ;  /* 0x00000080007c0947 */ /* 0x000fec0003800000 */
[----:B------:R-:W0:Y:S01]  /*2270*/  LDC.64 R4, c[0x0][0x5c8] ;  /* 0x00017200ff047b82 */ /* 0x000e220000000a00 */
[----:B-----5:R-:W-:Y:S01]  /*2280*/  FSETP.NEU.AND P0, PT, R155, RZ, PT ;  /* 0x000000ff9b00720b */ /* 0x020fe20003f0d000 */
[----:B------:R-:W-:Y:S01]  /*2290*/  BSSY B0, `(.L_x_32) ;  /* 0x000081c000007945 */ /* 0x000fe20003800000 */
[----:B------:R-:W-:-:S04]  /*22a0*/  ISETP.GT.AND P1, PT, R157, RZ, PT ;  /* 0x000000ff9d00720c */ /* 0x000fc80003f24270 */
[----:B------:R-:W-:Y:S01]  /*22b0*/  ISETP.GT.AND P2, PT, R0, RZ, P1 ;  /* 0x000000ff0000720c */ /* 0x000fe20000f44270 */
[-C--:B0-----:R-:W-:Y:S02]  /*22c0*/  IMAD R10, R153, R4.reuse, RZ ;  /* 0x00000004990a7224 */ /* 0x081fe400078e02ff */
[----:B------:R-:W-:-:S04]  /*22d0*/  IMAD.WIDE.U32 R168, R165, R4, R8 ;  /* 0x00000004a5a87225 */ /* 0x000fc800078e0008 */
[----:B------:R-:W-:-:S04]  /*22e0*/  IMAD R9, R165, R5, R10 ;  /* 0x00000005a5097224 */ /* 0x000fc800078e020a */
[----:B------:R-:W-:Y:S01]  /*22f0*/  IMAD.IADD R175, R169, 0x1, R9 ;  /* 0x00000001a9af7824 */ /* 0x000fe200078e0209 */
[----:B------:R-:W-:Y:S06]  /*2300*/  @!P0 BRA `(.L_x_33) ;  /* 0x0000005c001c8947 */ /* 0x000fec0003800000 */
[----:B------:R-:W0:Y:S01]  /*2310*/  LDC.64 R10, c[0x0][0x5b8] ;  /* 0x00016e00ff0a7b82 */ /* 0x000e220000000a00 */
[----:B------:R-:W-:-:S07]  /*2320*/  ULDC.64 UR4, c[0x0][0x5c0] ;  /* 0x0001700000047ab9 */ /* 0x000fce0000000a00 */
[----:B------:R-:W1:Y:S08]  /*2330*/  LDC.64 R12, c[0x0][0x5b0] ;  /* 0x00016c00ff0c7b82 */ /* 0x000e700000000a00 */
[----:B------:R-:W2:Y:S01]  /*2340*/  LDC.64 R8, c[0x0][0x5a8] ;  /* 0x00016a00ff087b82 */ /* 0x000ea20000000a00 */
[----:B0-----:R-:W-:-:S04]  /*2350*/  IMAD R14, R15, R10, RZ ;  /* 0x0000000a0f0e7224 */ /* 0x001fc800078e02ff */
[C---:B------:R-:W-:Y:S02]  /*2360*/  IMAD R11, R23.reuse, R11, R14 ;  /* 0x0000000b170b7224 */ /* 0x040fe400078e020e */
[----:B------:R-:W-:-:S04]  /*2370*/  IMAD.WIDE.U32 R14, R23, R10, R6 ;  /* 0x0000000a170e7225 */ /* 0x000fc800078e0006 */
[----:B-1----:R-:W-:Y:S02]  /*2380*/  IMAD R20, R153, R12, RZ ;  /* 0x0000000c99147224 */ /* 0x002fe400078e02ff */
[----:B------:R-:W-:Y:S02]  /*2390*/  IMAD.IADD R21, R15, 0x1, R11 ;  /* 0x000000010f157824 */ /* 0x000fe400078e020b */
[----:B------:R-:W-:Y:S02]  /*23a0*/  IMAD R173, R165, R13, R20 ;  /* 0x0000000da5ad7224 */ /* 0x000fe400078e0214 */
[----:B------:R-:W-:-:S04]  /*23b0*/  IMAD.MOV.U32 R20, RZ, RZ, R14 ;  /* 0x000000ffff147224 */ /* 0x000fc800078e000e */
[----:B------:R-:W-:-:S04]  /*23c0*/  IMAD.WIDE.U32 R158, R165, R12, R20 ;  /* 0x0000000ca59e7225 */ /* 0x000fc800078e0014 */
[----:B------:R-:W-:Y:S01]  /*23d0*/  IMAD.IADD R159, R159, 0x1, R173 ;  /* 0x000000019f9f7824 */ /* 0x000fe200078e02ad */
[----:B--2---:R-:W-:-:S04]  /*23e0*/  LEA R160, P0, R158, R8, 0x2 ;  /* 0x000000089ea07211 */ /* 0x004fc800078010ff */
[----:B------:R-:W-:-:S05]  /*23f0*/  LEA.HI.X R161, R158, R9, R159, 0x2, P0 ;  /* 0x000000099ea17211 */ /* 0x000fca00000f149f */
[----:B------:R0:W2:Y:S01]  /*2400*/  @P2 LDG.E.LTC128B R169, desc[UR36][R160.64] ;  /* 0x00000024a0a92981 */ /* 0x0000a2000c1e1920 */
[----:B------:R-:W-:Y:S01]  /*2410*/  LEA R158, P0, R168, UR4, 0x2 ;  /* 0x00000004a89e7c11 */ /* 0x000fe2000f8010ff */
[----:B------:R-:W-:Y:S01]  /*2420*/  IMAD.WIDE.U32 R162, R165, R12, R6 ;  /* 0x0000000ca5a27225 */ /* 0x000fe200078e0006 */
[----:B------:R-:W-:Y:S01]  /*2430*/  ISETP.GT.AND P3, PT, R0, 0x1, P1 ;  /* 0x000000010000780c */ /* 0x000fe20000f64270 */
[----:B------:R-:W-:Y:S01]  /*2440*/  BSSY B1, `(.L_x_34) ;  /* 0x0000011000017945 */ /* 0x000fe20003800000 */
[----:B------:R-:W-:Y:S01]  /*2450*/  LEA.HI.X R159, R168, UR5, R175, 0x2, P0 ;  /* 0x00000005a89f7c11 */ /* 0x000fe200080f14af */
[----:B------:R-:W-:Y:S01]  /*2460*/  IMAD.IADD R163, R173, 0x1, R163 ;  /* 0x00000001ada37824 */ /* 0x000fe200078e02a3 */
[C---:B0-----:R-:W-:Y:S01]  /*2470*/  SHF.L.U64.HI R161, R12.reuse, 0x3, R13 ;  /* 0x000000030ca17819 */ /* 0x041fe2000001020d */
[----:B------:R-:W-:Y:S01]  /*2480*/  IMAD.SHL.U32 R160, R12, 0x8, RZ ;  /* 0x000000080ca07824 */ /* 0x000fe200078e00ff */
[----:B--2---:R-:W-:-:S05]  /*2490*/  LOP3.LUT R166, R169, 0xffffe000, RZ, 0xc0, !PT ;  /* 0xffffe000a9a67812 */ /* 0x004fca00078ec0ff */
[----:B------:R-:W-:Y:S01]  /*24a0*/  FMUL R171, R166, R155 ;  /* 0x0000009ba6ab7220 */ /* 0x000fe20000400000 */
[----:B------:R-:W-:-:S04]  /*24b0*/  IMAD.WIDE.U32 R166, R23, R10, R162 ;  /* 0x0000000a17a67225 */ /* 0x000fc800078e00a2 */
[----:B------:R-:W-:Y:S01]  /*24c0*/  FFMA R171, R88, R154, R171 ;  /* 0x0000009a58ab7223 */ /* 0x000fe200000000ab */
[----:B------:R-:W-:Y:S01]  /*24d0*/  IMAD.IADD R88, R11, 0x1, R167 ;  /* 0x000000010b587824 */ /* 0x000fe200078e02a7 */
[----:B------:R-:W-:-:S03]  /*24e0*/  LEA R162, P0, R166, R8, 0x2 ;  /* 0x00000008a6a27211 */ /* 0x000fc600078010ff */
[----:B------:R-:W-:Y:S02]  /*24f0*/  F2FP.TF32.F32.PACK_B R171, R171 ;  /* 0x000000abffab723e */ /* 0x000fe400024050ff */
[----:B------:R-:W-:Y:S01]  /*2500*/  LEA.HI.X R163, R166, R9, R88, 0x2, P0 ;  /* 0x00000009a6a37211 */ /* 0x000fe200000f1458 */
[----:B------:R-:W-:Y:S02]  /*2510*/  IMAD.WIDE.U32 R166, R165, R12, R160 ;  /* 0x0000000ca5a67225 */ /* 0x000fe400078e00a0 */
[----:B------:R0:W-:Y:S01]  /*2520*/  @P2 STG.E desc[UR36][R158.64], R171 ;  /* 0x000000ab9e002986 */ /* 0x0001e2000c101924 */
[----:B------:R-:W-:Y:S05]  /*2530*/  @!P3 BRA `(.L_x_35) ;  /* 0x000000000004b947 */ /* 0x000fea0003800000 */
[----:B------:R1:W5:Y:S02]  /*2540*/  LDG.E.LTC128B R169, desc[UR36][R162.64+0x4] ;  /* 0x00000424a2a97981 */ /* 0x000364000c1e1920 */
.L_x_35:
[----:B------:R-:W-:Y:S05]  /*2550*/  BSYNC B1 ;  /* 0x0000000000017941 */ /* 0x000fea0003800000 */
.L_x_34:
[----:B-----5:R-:W-:Y:S01]  /*2560*/  LOP3.LUT R88, R169, 0xffffe000, RZ, 0xc0, !PT ;  /* 0xffffe000a9587812 */ /* 0x020fe200078ec0ff */
[----:B0-----:R-:W-:Y:S01]  /*2570*/  IMAD.IADD R171, R173, 0x1, R167 ;  /* 0x00000001adab7824 */ /* 0x001fe200078e02a7 */
[----:B------:R-:W-:Y:S02]  /*2580*/  ISETP.GT.AND P0, PT, R157, 0x8, PT ;  /* 0x000000089d00780c */ /* 0x000fe40003f04270 */
[----:B------:R-:W-:Y:S01]  /*2590*/  IADD3 R167, P4, R14, R166, RZ ;  /* 0x000000a60ea77210 */ /* 0x000fe20007f9e0ff */
[----:B------:R-:W-:Y:S01]  /*25a0*/  FMUL R88, R88, R155 ;  /* 0x0000009b58587220 */ /* 0x000fe20000400000 */
[----:B------:R-:W-:-:S03]  /*25b0*/  ISETP.GT.AND P2, PT, R0, RZ, P0 ;  /* 0x000000ff0000720c */ /* 0x000fc60000744270 */
[----:B------:R-:W-:Y:S02]  /*25c0*/  IMAD.X R168, R171, 0x1, R21, P4 ;  /* 0x00000001aba87824 */ /* 0x000fe400020e0615 */
[----:B------:R-:W-:Y:S01]  /*25d0*/  FFMA R175, R89, R154, R88 ;  /* 0x0000009a59af7223 */ /* 0x000fe20000000058 */
[----:B------:R-:W-:-:S04]  /*25e0*/  LEA R172, P4, R167, R8, 0x2 ;  /* 0x00000008a7ac7211 */ /* 0x000fc800078810ff */
[----:B------:R-:W-:Y:S01]  /*25f0*/  LEA.HI.X R173, R167, R9, R168, 0x2, P4 ;  /* 0x00000009a7ad7211 */ /* 0x000fe200020f14a8 */
[----:B------:R-:W-:Y:S01]  /*2600*/  IMAD.MOV.U32 R168, RZ, RZ, R169 ;  /* 0x000000ffffa87224 */ /* 0x000fe200078e00a9 */
[----:B------:R-:W-:-:S05]  /*2610*/  F2FP.TF32.F32.PACK_B R175, R175 ;  /* 0x000000afffaf723e */ /* 0x000fca00024050ff */
[----:B------:R0:W-:Y:S04]  /*2620*/  @P3 STG.E desc[UR36][R158.64+0x4], R175 ;  /* 0x000004af9e003986 */ /* 0x0001e8000c101924 */
[----:B------:R-:W2:Y:S01]  /*2630*/  @P2 LDG.E.LTC128B R168, desc[UR36][R172.64] ;  /* 0x00000024aca82981 */ /* 0x000ea2000c1e1920 */
[----:B------:R-:W-:Y:S01]  /*2640*/  IADD3 R166, P3, R6, R166, RZ ;  /* 0x000000a606a67210 */ /* 0x000fe20007f7e0ff */
[----:B------:R-:W-:Y:S01]  /*2650*/  IMAD.SHL.U32 R169, R4, 0x20, RZ ;  /* 0x0000002004a97824 */ /* 0x000fe200078e00ff */
[----:B------:R-:W-:Y:S03]  /*2660*/  BSSY B1, `(.L_x_36) ;  /* 0x0000011000017945 */ /* 0x000fe60003800000 */
[----:B------:R-:W-:Y:S01]  /*2670*/  IMAD.X R167, R7, 0x1, R171, P3 ;  /* 0x0000000107a77824 */ /* 0x000fe200018e06ab */
[----:B------:R-:W-:Y:S01]  /*2680*/  IADD3 R170, P3, R169, R158, RZ ;  /* 0x0000009ea9aa7210 */ /* 0x000fe20007f7e0ff */
[----:B------:R-:W-:-:S04]  /*2690*/  IMAD.WIDE.U32 R166, R23, R10, R166 ;  /* 0x0000000a17a67225 */ /* 0x000fc800078e00a6 */
[----:B------:R-:W-:Y:S01]  /*26a0*/  IMAD.IADD R171, R11, 0x1, R167 ;  /* 0x000000010bab7824 */ /* 0x000fe200078e02a7 */
[----:B------:R-:W-:Y:S02]  /*26b0*/  SHF.L.U64.HI R167, R4, 0x5, R5 ;  /* 0x0000000504a77819 */ /* 0x000fe40000010205 */
[----:B--2---:R-:W-:-:S05]  /*26c0*/  LOP3.LUT R88, R168, 0xffffe000, RZ, 0xc0, !PT ;  /* 0xffffe000a8587812 */ /* 0x004fca00078ec0ff */
[----:B------:R-:W-:Y:S01]  /*26d0*/  FMUL R89, R88, R155 ;  /* 0x0000009b58597220 */ /* 0x000fe20000400000 */
[----:B------:R-:W-:-:S03]  /*26e0*/  LEA R88, P4, R166, R8, 0x2 ;  /* 0x00000008a6587211 */ /* 0x000fc600078810ff */
[----:B------:R-:W-:Y:S01]  /*26f0*/  FFMA R173, R90, R154, R89 ;  /* 0x0000009a5aad7223 */ /* 0x000fe20000000059 */
[----:B------:R-:W-:Y:S01]  /*2700*/  LEA.HI.X R89, R166, R9, R171, 0x2, P4 ;  /* 0x00000009a6597211 */ /* 0x000fe200020f14ab */
[----:B------:R-:W-:Y:S01]  /*2710*/  IMAD.X R171, R167, 0x1, R159, P3 ;  /* 0x00000001a7ab7824 */ /* 0x000fe200018e069f */
[----:B------:R-:W-:Y:S02]  /*2720*/  ISETP.GT.AND P4, PT, R0, 0x1, P0 ;  /* 0x000000010000780c */ /* 0x000fe40000784270 */
[----:B------:R-:W-:-:S05]  /*2730*/  F2FP.TF32.F32.PACK_B R173, R173 ;  /* 0x000000adffad723e */ /* 0x000fca00024050ff */
[----:B------:R0:W-:Y:S06]  /*2740*/  @P2 STG.E desc[UR36][R170.64], R173 ;  /* 0x000000adaa002986 */ /* 0x0001ec000c101924 */
[----:B------:R-:W-:Y:S05]  /*2750*/  @!P4 BRA `(.L_x_37) ;  /* 0x000000000004c947 */ /* 0x000fea0003800000 */
[----:B------:R2:W5:Y:S02]  /*2760*/  LDG.E.LTC128B R168, desc[UR36][R88.64+0x4] ;  /* 0x0000042458a87981 */ /* 0x000564000c1e1920 */
.L_x_37:
[----:B------:R-:W-:Y:S05]  /*2770*/  BSYNC B1 ;  /* 0x0000000000017941 */ /* 0x000fea0003800000 */
.L_x_36:
[----:B-----5:R-:W-:Y:S01]  /*2780*/  LOP3.LUT R90, R168, 0xffffe000, RZ, 0xc0, !PT ;  /* 0xffffe000a85a7812 */ /* 0x020fe200078ec0ff */
[----:B------:R-:W-:Y:S01]  /*2790*/  BSSY B1, `(.L_x_38) ;  /* 0x000000a000017945 */ /* 0x000fe20003800000 */
[----:B------:R-:W-:-:S03]  /*27a0*/  ISETP.GT.AND P2, PT, R0, 0x8, P1 ;  /* 0x000000080000780c */ /* 0x000fc60000f44270 */
[----:B------:R-:W-:-:S04]  /*27b0*/  FMUL R90, R90, R155 ;  /* 0x0000009b5a5a7220 */ /* 0x000fc80000400000 */
[----:B0-----:R-:W-:Y:S01]  /*27c0*/  FFMA R173, R91, R154, R90 ;  /* 0x0000009a5bad7223 */ /* 0x001fe2000000005a */
[----:B------:R-:W-:Y:S02]  /*27d0*/  @P4 IMAD.MOV.U32 R90, RZ, RZ, R170 ;  /* 0x000000ffff5a4224 */ /* 0x000fe400078e00aa */
[----:B------:R-:W-:Y:S02]  /*27e0*/  @P4 IMAD.MOV.U32 R91, RZ, RZ, R171 ;  /* 0x000000ffff5b4224 */ /* 0x000fe400078e00ab */
[----:B------:R-:W-:-:S05]  /*27f0*/  F2FP.TF32.F32.PACK_B R173, R173 ;  /* 0x000000adffad723e */ /* 0x000fca00024050ff */
[----:B------:R0:W-:Y:S01]  /*2800*/  @P4 STG.E desc[UR36][R90.64+0x4], R173 ;  /* 0x000004ad5a004986 */ /* 0x0001e2000c101924 */
[----:B------:R-:W-:Y:S05]  /*2810*/  @!P2 BRA `(.L_x_39) ;  /* 0x000000000004a947 */ /* 0x000fea0003800000 */
[----:B------:R3:W5:Y:S02]  /*2820*/  LDG.E.LTC128B R168, desc[UR36][R162.64+0x20] ;  /* 0x00002024a2a87981 */ /* 0x000764000c1e1920 */
.L_x_39:
[----:B------:R-:W-:Y:S05]  /*2830*/  BSYNC B1 ;  /* 0x0000000000017941 */ /* 0x000fea0003800000 */
.L_x_38:
[----:B0----5:R-:W-:Y:S01]  /*2840*/  LOP3.LUT R90, R168, 0xffffe000, RZ, 0xc0, !PT ;  /* 0xffffe000a85a7812 */ /* 0x021fe200078ec0ff */
[----:B------:R-:W-:Y:S01]  /*2850*/  BSSY B1, `(.L_x_40) ;  /* 0x000000a000017945 */ /* 0x000fe20003800000 */
[----:B------:R-:W-:-:S03]  /*2860*/  ISETP.GT.AND P3, PT, R0, 0x9, P1 ;  /* 0x000000090000780c */ /* 0x000fc60000f64270 */
[----:B------:R-:W-:Y:S01]  /*2870*/  FMUL R91, R90, R155 ;  /* 0x0000009b5a5b7220 */ /* 0x000fe20000400000 */
[----:B------:R-:W-:-:S03]  /*2880*/  @P2 IMAD.MOV.U32 R90, RZ, RZ, R158 ;  /* 0x000000ffff5a2224 */ /* 0x000fc600078e009e */
[----:B------:R-:W-:Y:S01]  /*2890*/  FFMA R173, R92, R154, R91 ;  /* 0x0000009a5cad7223 */ /* 0x000fe2000000005b */
[----:B------:R-:W-:-:S04]  /*28a0*/  @P2 IMAD.MOV.U32 R91, RZ, RZ, R159 ;  /* 0x000000ffff5b2224 */ /* 0x000fc800078e009f */
[----:B------:R-:W-:-:S05]  /*28b0*/  F2FP.TF32.F32.PACK_B R173, R173 ;  /* 0x000000adffad723e */ /* 0x000fca00024050ff */
[----:B------:R0:W-:Y:S01]  /*28c0*/  @P2 STG.E desc[UR36][R90.64+0x20], R173 ;  /* 0x000020ad5a002986 */ /* 0x0001e2000c101924 */
[----:B------:R-:W-:Y:S05]  /*28d0*/  @!P3 BRA `(.L_x_41) ;  /* 0x000000000004b947 */ /* 0x000fea0003800000 */
[----:B------:R4:W5:Y:S02]  /*28e0*/  LDG.E.LTC128B R168, desc[UR36][R162.64+0x24] ;  /* 0x00002424a2a87981 */ /* 0x000964000c1e1920 */
.L_x_41:
[----:B------:R-:W-:Y:S05]  /*28f0*/  BSYNC B1 ;  /* 0x0000000000017941 */ /* 0x000fea0003800000 */
.L_x_40:
[----:B0----5:R-:W-:Y:S01]  /*2900*/  LOP3.LUT R90, R168, 0xffffe000, RZ, 0xc0, !PT ;  /* 0xffffe000a85a7812 */ /* 0x021fe200078ec0ff */
[----:B------:R-:W-:Y:S01]  /*2910*/  @P3 IMAD.MOV.U32 R91, RZ, RZ, R159 ;  /* 0x000000ffff5b3224 */ /* 0x000fe200078e009f */
[----:B------:R-:W-:Y:S01]  /*2920*/  ISETP.GT.AND P2, PT, R0, 0x8, P0 ;  /* 0x000000080000780c */ /* 0x000fe20000744270 */
[----:B------:R-:W-:Y:S02]  /*2930*/  BSSY B1, `(.L_x_42) ;  /* 0x0000008000017945 */ /* 0x000fe40003800000 */
[----:B------:R-:W-:-:S04]  /*2940*/  FMUL R90, R90, R155 ;  /* 0x0000009b5a5a7220 */ /* 0x000fc80000400000 */
[----:B------:R-:W-:Y:S01]  /*2950*/  FFMA R93, R93, R154, R90 ;  /* 0x0000009a5d5d7223 */ /* 0x000fe2000000005a */
[----:B------:R-:W-:-:S04]  /*2960*/  @P3 IMAD.MOV.U32 R90, RZ, RZ, R158 ;  /* 0x000000ffff5a3224 */ /* 0x000fc800078e009e */
[----:B------:R-:W-:-:S05]  /*2970*/  F2FP.TF32.F32.PACK_B R93, R93 ;  /* 0x0000005dff5d723e */ /* 0x000fca00024050ff */
[----:B------:R0:W-:Y:S01]  /*2980*/  @P3 STG.E desc[UR36][R90.64+0x24], R93 ;  /* 0x0000245d5a003986 */ /* 0x0001e2000c101924 */
[----:B------:R-:W-:Y:S05]  /*2990*/  @!P2 BRA `(.L_x_43) ;  /* 0x000000000004a947 */ /* 0x000fea0003800000 */
[----:B------:R0:W5:Y:S02]  /*29a0*/  LDG.E.LTC128B R168, desc[UR36][R88.64+0x20] ;  /* 0x0000202458a87981 */ /* 0x000164000c1e1920 */
.L_x_43:
[----:B------:R-:W-:Y:S05]  /*29b0*/  BSYNC B1 ;  /* 0x0000000000017941 */ /* 0x000fea0003800000 */
.L_x_42:
        /* <DEDUP_REMOVED lines=11> */
.L_x_45:
[----:B------:R-:W-:Y:S05]  /*2a70*/  BSYNC B1 ;  /* 0x0000000000017941 */ /* 0x000fea0003800000 */
.L_x_44:
        /* <DEDUP_REMOVED lines=11> */
.L_x_47:
[----:B------:R-:W-:Y:S05]  /*2b30*/  BSYNC B1 ;  /* 0x0000000000017941 */ /* 0x000fea0003800000 */
.L_x_46:
        /* <DEDUP_REMOVED lines=11> */
.L_x_49:
[----:B------:R-:W-:Y:S05]  /*2bf0*/  BSYNC B1 ;  /* 0x0000000000017941 */ /* 0x000fea0003800000 */
.L_x_48:
        /* <DEDUP_REMOVED lines=11> */
.L_x_51:
[----:B------:R-:W-:Y:S05]  /*2cb0*/  BSYNC B1 ;  /* 0x0000000000017941 */ /* 0x000fea0003800000 */
.L_x_50:
        /* <DEDUP_REMOVED lines=11> */
.L_x_53:
[----:B------:R-:W-:Y:S05]  /*2d70*/  BSYNC B1 ;  /* 0x0000000000017941 */ /* 0x000fea0003800000 */
.L_x_52:
        /* <DEDUP_REMOVED lines=11> */
.L_x_55:
[----:B------:R-:W-:Y:S05]  /*2e30*/  BSYNC B1 ;  /* 0x0000000000017941 */ /* 0x000fea0003800000 */
.L_x_54:
        /* <DEDUP_REMOVED lines=11> */
.L_x_57:
[----:B------:R-:W-:Y:S05]  /*2ef0*/  BSYNC B1 ;  /* 0x0000000000017941 */ /* 0x000fea0003800000 */
.L_x_56:
        /* <DEDUP_REMOVED lines=11> */
.L_x_59:
[----:B------:R-:W-:Y:S05]  /*2fb0*/  BSYNC B1 ;  /* 0x0000000000017941 */ /* 0x000fea0003800000 */
.L_x_58:
        /* <DEDUP_REMOVED lines=11> */
.L_x_61:
[----:B------:R-:W-:Y:S05]  /*3070*/  BSYNC B1 ;  /* 0x0000000000017941 */ /* 0x000fea0003800000 */
.L_x_60:
        /* <DEDUP_REMOVED lines=11> */
.L_x_63:
[----:B------:R-:W-:Y:S05]  /*3130*/  BSYNC B1 ;  /* 0x0000000000017941 */ /* 0x000fea0003800000 */
.L_x_62:
        /* <DEDUP_REMOVED lines=11> */
.L_x_65:
[----:B------:R-:W-:Y:S05]  /*31f0*/  BSYNC B1 ;  /* 0x0000000000017941 */ /* 0x000fea0003800000 */
.L_x_64:
        /* <DEDUP_REMOVED lines=11> */
.L_x_67:
[----:B------:R-:W-:Y:S05]  /*32b0*/  BSYNC B1 ;  /* 0x0000000000017941 */ /* 0x000fea0003800000 */
.L_x_66:
        /* <DEDUP_REMOVED lines=11> */
.L_x_69:
[----:B------:R-:W-:Y:S05]  /*3370*/  BSYNC B1 ;  /* 0x0000000000017941 */ /* 0x000fea0003800000 */
.L_x_68:
        /* <DEDUP_REMOVED lines=11> */
.L_x_71:
[----:B------:R-:W-:Y:S05]  /*3430*/  BSYNC B1 ;  /* 0x0000000000017941 */ /* 0x000fea0003800000 */
.L_x_70:
        /* <DEDUP_REMOVED lines=11> */
.L_x_73:
[----:B------:R-:W-:Y:S05]  /*34f0*/  BSYNC B1 ;  /* 0x0000000000017941 */ /* 0x000fea0003800000 */
.L_x_72:
        /* <DEDUP_REMOVED lines=11> */
.L_x_75:
[----:B------:R-:W-:Y:S05]  /*35b0*/  BSYNC B1 ;  /* 0x0000000000017941 */ /* 0x000fea0003800000 */
.L_x_74:
        /* <DEDUP_REMOVED lines=11> */
.L_x_77:
[----:B------:R-:W-:Y:S05]  /*3670*/  BSYNC B1 ;  /* 0x0000000000017941 */ /* 0x000fea0003800000 */
.L_x_76:
        /* <DEDUP_REMOVED lines=11> */
.L_x_79:
[----:B------:R-:W-:Y:S05]  /*3730*/  BSYNC B1 ;  /* 0x0000000000017941 */ /* 0x000fea0003800000 */
.L_x_78:
        /* <DEDUP_REMOVED lines=11> */
.L_x_81:
[----:B------:R-:W-:Y:S05]  /*37f0*/  BSYNC B1 ;  /* 0x0000000000017941 */ /* 0x000fea0003800000 */
.L_x_80:
        /* <DEDUP_REMOVED lines=11> */
.L_x_83:
[----:B------:R-:W-:Y:S05]  /*38b0*/  BSYNC B1 ;  /* 0x0000000000017941 */ /* 0x000fea0003800000 */
.L_x_82:
        /* <DEDUP_REMOVED lines=11> */
.L_x_85:
[----:B------:R-:W-:Y:S05]  /*3970*/  BSYNC B1 ;  /* 0x0000000000017941 */ /* 0x000fea0003800000 */
.L_x_84:
        /* <DEDUP_REMOVED lines=11> */
.L_x_87:
[----:B------:R-:W-:Y:S05]  /*3a30*/  BSYNC B1 ;  /* 0x0000000000017941 */ /* 0x000fea0003800000 */
.L_x_86:
        /* <DEDUP_REMOVED lines=11> */
.L_x_89:
[----:B------:R-:W-:Y:S05]  /*3af0*/  BSYNC B1 ;  /* 0x0000000000017941 */ /* 0x000fea0003800000 */
.L_x_88:
        /* <DEDUP_REMOVED lines=11> */
.L_x_91:
[----:B------:R-:W-:Y:S05]  /*3bb0*/  BSYNC B1 ;  /* 0x0000000000017941 */ /* 0x000fea0003800000 */
.L_x_90:
        /* <DEDUP_REMOVED lines=11> */
.L_x_93:
[----:B------:R-:W-:Y:S05]  /*3c70*/  BSYNC B1 ;  /* 0x0000000000017941 */ /* 0x000fea0003800000 */
.L_x_92:
        /* <DEDUP_REMOVED lines=11> */
.L_x_95:
[----:B------:R-:W-:Y:S05]  /*3d30*/  BSYNC B1 ;  /* 0x0000000000017941 */ /* 0x000fea0003800000 */
.L_x_94:
        /* <DEDUP_REMOVED lines=11> */
.L_x_97:
[----:B------:R-:W-:Y:S05]  /*3df0*/  BSYNC B1 ;  /* 0x0000000000017941 */ /* 0x000fea0003800000 */
.L_x_96:
        /* <DEDUP_REMOVED lines=11> */
.L_x_99:
[----:B------:R-:W-:Y:S05]  /*3eb0*/  BSYNC B1 ;  /* 0x0000000000017941 */ /* 0x000fea0003800000 */
.L_x_98:
        /* <DEDUP_REMOVED lines=11> */
.L_x_101:
[----:B------:R-:W-:Y:S05]  /*3f70*/  BSYNC B1 ;  /* 0x0000000000017941 */ /* 0x000fea0003800000 */
.L_x_100:
        /* <DEDUP_REMOVED lines=11> */
.L_x_103:
[----:B------:R-:W-:Y:S05]  /*4030*/  BSYNC B1 ;  /* 0x0000000000017941 */ /* 0x000fea0003800000 */
.L_x_102:
        /* <DEDUP_REMOVED lines=11> */
.L_x_105:
[----:B------:R-:W-:Y:S05]  /*40f0*/  BSYNC B1 ;  /* 0x0000000000017941 */ /* 0x000fea0003800000 */
.L_x_104:
        /* <DEDUP_REMOVED lines=11> */
.L_x_107:
[----:B------:R-:W-:Y:S05]  /*41b0*/  BSYNC B1 ;  /* 0x0000000000017941 */ /* 0x000fea0003800000 */
.L_x_106:
        /* <DEDUP_REMOVED lines=11> */
.L_x_109:
[----:B------:R-:W-:Y:S05]  /*4270*/  BSYNC B1 ;  /* 0x0000000000017941 */ /* 0x000fea0003800000 */
.L_x_108:
        /* <DEDUP_REMOVED lines=11> */
.L_x_111:
[----:B------:R-:W-:Y:S05]  /*4330*/  BSYNC B1 ;  /* 0x0000000000017941 */ /* 0x000fea0003800000 */
.L_x_110:
        /* <DEDUP_REMOVED lines=11> */
.L_x_113:
[----:B------:R-:W-:Y:S05]  /*43f0*/  BSYNC B1 ;  /* 0x0000000000017941 */ /* 0x000fea0003800000 */
.L_x_112:
        /* <DEDUP_REMOVED lines=11> */
.L_x_115:
[----:B------:R-:W-:Y:S05]  /*44b0*/  BSYNC B1 ;  /* 0x0000000000017941 */ /* 0x000fea0003800000 */
.L_x_114:
        /* <DEDUP_REMOVED lines=11> */
.L_x_117:
[----:B------:R-:W-:Y:S05]  /*4570*/  BSYNC B1 ;  /* 0x0000000000017941 */ /* 0x000fea0003800000 */
.L_x_116:
        /* <DEDUP_REMOVED lines=11> */
.L_x_119:
[----:B------:R-:W-:Y:S05]  /*4630*/  BSYNC B1 ;  /* 0x0000000000017941 */ /* 0x000fea0003800000 */
.L_x_118:
        /* <DEDUP_REMOVED lines=11> */
.L_x_121:
[----:B------:R-:W-:Y:S05]  /*46f0*/  BSYNC B1 ;  /* 0x0000000000017941 */ /* 0x000fea0003800000 */
.L_x_120:
        /* <DEDUP_REMOVED lines=11> */
.L_x_123:
[----:B------:R-:W-:Y:S05]  /*47b0*/  BSYNC B1 ;  /* 0x0000000000017941 */ /* 0x000fea0003800000 */
.L_x_122:
        /* <DEDUP_REMOVED lines=11> */
.L_x_125:
[----:B------:R-:W-:Y:S05]  /*4870*/  BSYNC B1 ;  /* 0x0000000000017941 */ /* 0x000fea0003800000 */
.L_x_124:
        /* <DEDUP_REMOVED lines=11> */
.L_x_127:
[----:B------:R-:W-:Y:S05]  /*4930*/  BSYNC B1 ;  /* 0x0000000000017941 */ /* 0x000fea0003800000 */
.L_x_126:
        /* <DEDUP_REMOVED lines=11> */
.L_x_129:
[----:B------:R-:W-:Y:S05]  /*49f0*/  BSYNC B1 ;  /* 0x0000000000017941 */ /* 0x000fea0003800000 */
.L_x_128:
        /* <DEDUP_REMOVED lines=11> */
.L_x_131:
[----:B------:R-:W-:Y:S05]  /*4ab0*/  BSYNC B1 ;  /* 0x0000000000017941 */ /* 0x000fea0003800000 */
.L_x_130:
        /* <DEDUP_REMOVED lines=11> */
.L_x_133:
[----:B------:R-:W-:Y:S05]  /*4b70*/  BSYNC B1 ;  /* 0x0000000000017941 */ /* 0x000fea0003800000 */
.L_x_132:
        /* <DEDUP_REMOVED lines=11> */
.L_x_135:
[----:B------:R-:W-:Y:S05]  /*4c30*/  BSYNC B1 ;  /* 0x0000000000017941 */ /* 0x000fea0003800000 */
.L_x_134:
        /* <DEDUP_REMOVED lines=11> */
.L_x_137:
[----:B------:R-:W-:Y:S05]  /*4cf0*/  BSYNC B1 ;  /* 0x0000000000017941 */ /* 0x000fea0003800000 */
.L_x_136:
        /* <DEDUP_REMOVED lines=11> */
.L_x_139:
[----:B------:R-:W-:Y:S05]  /*4db0*/  BSYNC B1 ;  /* 0x0000000000017941 */ /* 0x000fea0003800000 */
.L_x_138:
        /* <DEDUP_REMOVED lines=11> */
.L_x_141:
[----:B------:R-:W-:Y:S05]  /*4e70*/  BSYNC B1 ;  /* 0x0000000000017941 */ /* 0x000fea0003800000 */
.L_x_140:
        /* <DEDUP_REMOVED lines=11> */
.L_x_143:
[----:B------:R-:W-:Y:S05]  /*4f30*/  BSYNC B1 ;  /* 0x0000000000017941 */ /* 0x000fea0003800000 */
.L_x_142:
        /* <DEDUP_REMOVED lines=11> */
.L_x_145:
[----:B------:R-:W-:Y:S05]  /*4ff0*/  BSYNC B1 ;  /* 0x0000000000017941 */ /* 0x000fea0003800000 */
.L_x_144:
        /* <DEDUP_REMOVED lines=11> */
.L_x_147:
[----:B------:R-:W-:Y:S05]  /*50b0*/  BSYNC B1 ;  /* 0x0000000000017941 */ /* 0x000fea0003800000 */
.L_x_146:
        /* <DEDUP_REMOVED lines=11> */
.L_x_149:
[----:B------:R-:W-:Y:S05]  /*5170*/  BSYNC B1 ;  /* 0x0000000000017941 */ /* 0x000fea0003800000 */
.L_x_148:
        /* <DEDUP_REMOVED lines=11> */
.L_x_151:
[----:B------:R-:W-:Y:S05]  /*5230*/  BSYNC B1 ;  /* 0x0000000000017941 */ /* 0x000fea0003800000 */
.L_x_150:
        /* <DEDUP_REMOVED lines=11> */
.L_x_153:
[----:B------:R-:W-:Y:S05]  /*52f0*/  BSYNC B1 ;  /* 0x0000000000017941 */ /* 0x000fea0003800000 */
.L_x_152:
        /* <DEDUP_REMOVED lines=11> */
.L_x_155:
[----:B------:R-:W-:Y:S05]  /*53b0*/  BSYNC B1 ;  /* 0x0000000000017941 */ /* 0x000fea0003800000 */
.L_x_154:
[----:B0----5:R-:W-:Y:S01]  /*53c0*/  LOP3.LUT R90, R168, 0xffffe000, RZ, 0xc0, !PT ;  /* 0xffffe000a85a7812 */ /* 0x021fe200078ec0ff */
[----:B------:R-:W-:Y:S01]  /*53d0*/  BSSY B1, `(.L_x_156) ;  /* 0x000000d000017945 */ /* 0x000fe20003800000 */
[----:B------:R-:W-:-:S03]  /*53e0*/  IADD3 R165, P1, R165, 0x80, RZ ;  /* 0x00000080a5a57810 */ /* 0x000fc60007f3e0ff */
[----:B------:R-:W-:Y:S01]  /*53f0*/  FMUL R91, R90, R155 ;  /* 0x0000009b5a5b7220 */ /* 0x000fe20000400000 */
[----:B------:R-:W-:Y:S02]  /*5400*/  @P2 IMAD.MOV.U32 R90, RZ, RZ, R170 ;  /* 0x000000ffff5a2224 */ /* 0x000fe400078e00aa */
[----:B------:R-:W-:Y:S02]  /*5410*/  IMAD.X R153, RZ, RZ, R153, P1 ;  /* 0x000000ffff997224 */ /* 0x000fe400008e0699 */
[----:B------:R-:W-:Y:S01]  /*5420*/  FFMA R93, R150, R154, R91 ;  /* 0x0000009a965d7223 */ /* 0x000fe2000000005b */
[----:B------:R-:W-:Y:S01]  /*5430*/  @P2 IMAD.MOV.U32 R91, RZ, RZ, R171 ;  /* 0x000000ffff5b2224 */ /* 0x000fe200078e00ab */
[----:B------:R-:W-:Y:S01]  /*5440*/  ISETP.GT.AND P1, PT, R0, 0x79, P0 ;  /* 0x000000790000780c */ /* 0x000fe20000724270 */
[----:B------:R-:W-:Y:S02]  /*5450*/  IMAD R92, R153, R12, RZ ;  /* 0x0000000c995c7224 */ /* 0x000fe400078e02ff */
[----:B------:R-:W-:-:S05]  /*5460*/  F2FP.TF32.F32.PACK_B R93, R93 ;  /* 0x0000005dff5d723e */ /* 0x000fca00024050ff */
[----:B------:R0:W-:Y:S05]  /*5470*/  @P2 STG.E desc[UR36][R90.64+0x1e0], R93 ;  /* 0x0001e05d5a002986 */ /* 0x0001ea000c101924 */
[----:B------:R-:W-:Y:S05]  /*5480*/  @!P1 BRA `(.L_x_157) ;  /* 0x0000000000049947 */ /* 0x000fea0003800000 */
[----:B------:R0:W5:Y:S02]  /*5490*/  LDG.E.LTC128B R168, desc[UR36][R88.64+0x1e4] ;  /* 0x0001e42458a87981 */ /* 0x000164000c1e1920 */
.L_x_157:
[----:B------:R-:W-:Y:S05]  /*54a0*/  BSYNC B1 ;  /* 0x0000000000017941 */ /* 0x000fea0003800000 */
.L_x_156:
[----:B0----5:R-:W-:Y:S01]  /*54b0*/  LOP3.LUT R90, R168, 0xffffe000, RZ, 0xc0, !PT ;  /* 0xffffe000a85a7812 */ /* 0x021fe200078ec0ff */
[----:B------:R-:W-:Y:S01]  /*54c0*/  IMAD R99, R165, R13, R92 ;  /* 0x0000000da5637224 */ /* 0x000fe200078e025c */
[----:B------:R-:W-:Y:S01]  /*54d0*/  ISETP.GT.AND P0, PT, R157, 0x80, PT ;  /* 0x000000809d00780c */ /* 0x000fe20003f04270 */
[----:B--2---:R-:W-:-:S04]  /*54e0*/  IMAD.WIDE.U32 R88, R165, R12, R20 ;  /* 0x0000000ca5587225 */ /* 0x004fc800078e0014 */
[----:B------:R-:W-:Y:S01]  /*54f0*/  FMUL R90, R90, R155 ;  /* 0x0000009b5a5a7220 */ /* 0x000fe20000400000 */
[----:B------:R-:W-:Y:S01]  /*5500*/  ISETP.GT.AND P2, PT, R0, RZ, P0 ;  /* 0x000000ff0000720c */ /* 0x000fe20000744270 */
[----:B------:R-:W-:Y:S02]  /*5510*/  IMAD.IADD R13, R89, 0x1, R99 ;  /* 0x00000001590d7824 */ /* 0x000fe400078e0263 */
[----:B------:R-:W-:Y:S01]  /*5520*/  FFMA R151, R151, R154, R90 ;  /* 0x0000009a97977223 */ /* 0x000fe2000000005a */
[----:B------:R-:W-:-:S04]  /*5530*/  LEA R90, P3, R88, R8, 0x2 ;  /* 0x00000008585a7211 */ /* 0x000fc800078610ff */
[----:B------:R-:W-:Y:S02]  /*5540*/  F2FP.TF32.F32.PACK_B R151, R151 ;  /* 0x00000097ff97723e */ /* 0x000fe400024050ff */
[----:B------:R-:W-:-:S03]  /*5550*/  LEA.HI.X R91, R88, R9, R13, 0x2, P3 ;  /* 0x00000009585b7211 */ /* 0x000fc600018f140d */
[----:B------:R0:W-:Y:S04]  /*5560*/  @P1 STG.E desc[UR36][R170.64+0x1e4], R151 ;  /* 0x0001e497aa001986 */ /* 0x0001e8000c101924 */
[----:B------:R-:W2:Y:S01]  /*5570*/  @P2 LDG.E.LTC128B R168, desc[UR36][R90.64] ;  /* 0x000000245aa82981 */ /* 0x000ea2000c1e1920 */
[----:B------:R-:W-:Y:S01]  /*5580*/  IMAD.WIDE.U32 R88, R165, R12, R6 ;  /* 0x0000000ca5587225 */ /* 0x000fe200078e0006 */
[----:B------:R-:W-:Y:S01]  /*5590*/  SHF.L.U64.HI R97, R4, 0x9, R5 ;  /* 0x0000000904617819 */ /* 0x000fe20000010205 */
[----:B------:R-:W-:Y:S01]  /*55a0*/  BSSY B1, `(.L_x_158) ;  /* 0x0000012000017945 */ /* 0x000fe20003800000 */
[----:B------:R-:W-:Y:S01]  /*55b0*/  ISETP.GT.AND P3, PT, R0, 0x1, P0 ;  /* 0x000000010000780c */ /* 0x000fe20000764270 */
[----:B------:R-:W-:Y:S02]  /*55c0*/  IMAD.IADD R89, R99, 0x1, R89 ;  /* 0x0000000163597824 */ /* 0x000fe400078e0259 */
[----:B------:R-:W-:-:S02]  /*55d0*/  IMAD.SHL.U32 R95, R4, 0x200, RZ ;  /* 0x00000200045f7824 */ /* 0x000fc400078e00ff */
[----:B------:R-:W-:Y:S01]  /*55e0*/  IMAD.WIDE.U32 R160, R165, R12, R160 ;  /* 0x0000000ca5a07225 */ /* 0x000fe200078e00a0 */
[----:B--2---:R-:W-:-:S05]  /*55f0*/  LOP3.LUT R92, R168, 0xffffe000, RZ, 0xc0, !PT ;  /* 0xffffe000a85c7812 */ /* 0x004fca00078ec0ff */
[----:B------:R-:W-:Y:S01]  /*5600*/  FMUL R13, R92, R155 ;  /* 0x0000009b5c0d7220 */ /* 0x000fe20000400000 */
[----:B------:R-:W-:Y:S01]  /*5610*/  IMAD.WIDE.U32 R92, R23, R10, R88 ;  /* 0x0000000a175c7225 */ /* 0x000fe200078e0058 */
[----:B------:R-:W-:-:S03]  /*5620*/  IADD3 R88, P1, R95, R158, RZ ;  /* 0x0000009e5f587210 */ /* 0x000fc60007f3e0ff */
[----:B------:R-:W-:Y:S01]  /*5630*/  FFMA R13, R24, R154, R13 ;  /* 0x0000009a180d7223 */ /* 0x000fe2000000000d */
[----:B------:R-:W-:Y:S01]  /*5640*/  IMAD.IADD R5, R11, 0x1, R93 ;  /* 0x000000010b057824 */ /* 0x000fe200078e025d */
[C---:B------:R-:W-:Y:S01]  /*5650*/  LEA R4, P4, R92.reuse, R8, 0x2 ;  /* 0x000000085c047211 */ /* 0x040fe200078810ff */
[----:B------:R-:W-:Y:S02]  /*5660*/  IMAD.X R89, R97, 0x1, R159, P1 ;  /* 0x0000000161597824 */ /* 0x000fe400008e069f */
[----:B------:R-:W-:Y:S02]  /*5670*/  F2FP.TF32.F32.PACK_B R13, R13 ;  /* 0x0000000dff0d723e */ /* 0x000fe400024050ff */
[----:B------:R-:W-:-:S03]  /*5680*/  LEA.HI.X R5, R92, R9, R5, 0x2, P4 ;  /* 0x000000095c057211 */ /* 0x000fc600020f1405 */
[----:B------:R0:W-:Y:S01]  /*5690*/  @P2 STG.E desc[UR36][R88.64], R13 ;  /* 0x0000000d58002986 */ /* 0x0001e2000c101924 */
[----:B------:R-:W-:Y:S05]  /*56a0*/  @!P3 BRA `(.L_x_159) ;  /* 0x000000000004b947 */ /* 0x000fea0003800000 */
[----:B------:R2:W5:Y:S02]  /*56b0*/  LDG.E.LTC128B R168, desc[UR36][R4.64+0x4] ;  /* 0x0000042404a87981 */ /* 0x000564000c1e1920 */
.L_x_159:
[----:B------:R-:W-:Y:S05]  /*56c0*/  BSYNC B1 ;  /* 0x0000000000017941 */ /* 0x000fea0003800000 */
.L_x_158:
[----:B-----5:R-:W-:Y:S01]  /*56d0*/  LOP3.LUT R12, R168, 0xffffe000, RZ, 0xc0, !PT ;  /* 0xffffe000a80c7812 */ /* 0x020fe200078ec0ff */
[----:B------:R-:W-:Y:S01]  /*56e0*/  IMAD.IADD R99, R99, 0x1, R161 ;  /* 0x0000000163637824 */ /* 0x000fe200078e02a1 */
[-C--:B------:R-:W-:Y:S01]  /*56f0*/  IADD3 R14, P2, R14, R160.reuse, RZ ;  /* 0x000000a00e0e7210 */ /* 0x080fe20007f5e0ff */
[----:B------:R-:W-:Y:S01]  /*5700*/  @P3 IMAD.MOV.U32 R15, RZ, RZ, R89 ;  /* 0x000000ffff0f3224 */ /* 0x000fe200078e0059 */
[----:B------:R-:W-:Y:S01]  /*5710*/  ISETP.GT.AND P1, PT, R157, 0x88, PT ;  /* 0x000000889d00780c */ /* 0x000fe20003f24270 */
[----:B------:R-:W-:Y:S01]  /*5720*/  FMUL R20, R12, R155 ;  /* 0x0000009b0c147220 */ /* 0x000fe20000400000 */
[----:B------:R-:W-:Y:S01]  /*5730*/  IADD3 R12, P4, R6, R160, RZ ;  /* 0x000000a0060c7210 */ /* 0x000fe20007f9e0ff */
[----:B------:R-:W-:Y:S02]  /*5740*/  BSSY B1, `(.L_x_160) ;  /* 0x000000d000017945 */ /* 0x000fe40003800000 */
[----:B------:R-:W-:Y:S01]  /*5750*/  FFMA R25, R25, R154, R20 ;  /* 0x0000009a19197223 */ /* 0x000fe20000000014 */
[----:B------:R-:W-:Y:S01]  /*5760*/  IMAD.X R20, R99, 0x1, R21, P2 ;  /* 0x0000000163147824 */ /* 0x000fe200010e0615 */
[----:B------:R-:W-:Y:S01]  /*5770*/  ISETP.GT.AND P2, PT, R0, RZ, P1 ;  /* 0x000000ff0000720c */ /* 0x000fe20000f44270 */
[----:B0-----:R-:W-:Y:S01]  /*5780*/  IMAD.X R13, R7, 0x1, R99, P4 ;  /* 0x00000001070d7824 */ /* 0x001fe200020e0663 */
[----:B------:R-:W-:-:S02]  /*5790*/  LEA R6, P4, R14, R8, 0x2 ;  /* 0x000000080e067211 */ /* 0x000fc400078810ff */
[----:B------:R-:W-:Y:S01]  /*57a0*/  F2FP.TF32.F32.PACK_B R25, R25 ;  /* 0x00000019ff19723e */ /* 0x000fe200024050ff */
[----:B------:R-:W-:Y:S01]  /*57b0*/  IMAD.WIDE.U32 R12, R23, R10, R12 ;  /* 0x0000000a170c7225 */ /* 0x000fe200078e000c */
[----:B------:R-:W-:-:S03]  /*57c0*/  LEA.HI.X R7, R14, R9, R20, 0x2, P4 ;  /* 0x000000090e077211 */ /* 0x000fc600020f1414 */
[----:B------:R-:W-:-:S05]  /*57d0*/  @P3 IMAD.MOV.U32 R14, RZ, RZ, R88 ;  /* 0x000000ffff0e3224 */ /* 0x000fca00078e0058 */
[----:B------:R0:W-:Y:S01]  /*57e0*/  @P3 STG.E desc[UR36][R14.64+0x4], R25 ;  /* 0x000004190e003986 */ /* 0x0001e2000c101924 */
[----:B------:R-:W-:Y:S05]  /*57f0*/  @!P2 BRA `(.L_x_161) ;  /* 0x000000000004a947 */ /* 0x000fea0003800000 */
[----:B------:R0:W5:Y:S02]  /*5800*/  LDG.E.LTC128B R168, desc[UR36][R6.64] ;  /* 0x0000002406a87981 */ /* 0x000164000c1e1920 */
.L_x_161:
[----:B------:R-:W-:Y:S05]  /*5810*/  BSYNC B1 ;  /* 0x0000000000017941 */ /* 0x000fea0003800000 */
.L_x_160:
[----:B0----5:R-:W-:Y:S01]  /*5820*/  LOP3.LUT R6, R168, 0xffffe000, RZ, 0xc0, !PT ;  /* 0xffffe000a8067812 */ /* 0x021fe200078ec0ff */
[----:B------:R-:W-:Y:S01]  /*5830*/  IMAD.IADD R11, R11, 0x1, R13 ;  /* 0x000000010b0b7824 */ /* 0x000fe200078e020d */
[----:B------:R-:W-:Y:S01]  /*5840*/  LEA R8, P4, R12, R8, 0x2 ;  /* 0x000000080c087211 */ /* 0x000fe200078810ff */
[----:B------:R-:W-:Y:S02]  /*5850*/  BSSY B1, `(.L_x_162) ;  /* 0x000000b000017945 */ /* 0x000fe40003800000 */
[----:B------:R-:W-:Y:S01]  /*5860*/  FMUL R7, R6, R155 ;  /* 0x0000009b06077220 */ /* 0x000fe20000400000 */
[----:B------:R-:W-:Y:S02]  /*5870*/  IADD3 R6, P3, R88, R169, RZ ;  /* 0x000000a958067210 */ /* 0x000fe40007f7e0ff */
[----:B------:R-:W-:Y:S01]  /*5880*/  LEA.HI.X R9, R12, R9, R11, 0x2, P4 ;  /* 0x000000090c097211 */ /* 0x000fe200020f140b */
[----:B------:R-:W-:Y:S01]  /*5890*/  FFMA R13, R26, R154, R7 ;  /* 0x0000009a1a0d7223 */ /* 0x000fe20000000007 */
[----:B------:R-:W-:Y:S01]  /*58a0*/  ISETP.GT.AND P4, PT, R0, 0x1, P1 ;  /* 0x000000010000780c */ /* 0x000fe20000f84270 */
[----:B------:R-:W-:-:S03]  /*58b0*/  IMAD.X R7, R89, 0x1, R167, P3 ;  /* 0x0000000159077824 */ /* 0x000fc600018e06a7 */
[----:B------:R-:W-:-:S05]  /*58c0*/  F2FP.TF32.F32.PACK_B R13, R13 ;  /* 0x0000000dff0d723e */ /* 0x000fca00024050ff */
[----:B------:R0:W-:Y:S04]  /*58d0*/  @P2 STG.E desc[UR36][R6.64], R13 ;  /* 0x0000000d06002986 */ /* 0x0001e8000c101924 */
[----:B------:R-:W-:Y:S05]  /*58e0*/  @!P4 BRA `(.L_x_163) ;  /* 0x000000000004c947 */ /* 0x000fea0003800000 */
[----:B------:R0:W5:Y:S02]  /*58f0*/  LDG.E.LTC128B R168, desc[UR36][R8.64+0x4] ;  /* 0x0000042408a87981 */ /* 0x000164000c1e1920 */
.L_x_163:
[----:B------:R-:W-:Y:S05]  /*5900*/  BSYNC B1 ;  /* 0x0000000000017941 */ /* 0x000fea0003800000 */
.L_x_162:
[----:B-----5:R-:W-:Y:S01]  /*5910*/  LOP3.LUT R10, R168, 0xffffe000, RZ, 0xc0, !PT ;  /* 0xffffe000a80a7812 */ /* 0x020fe200078ec0ff */
[----:B------:R-:W-:Y:S01]  /*5920*/  BSSY B1, `(.L_x_164) ;  /* 0x0000008000017945 */ /* 0x000fe20003800000 */
[----:B------:R-:W-:-:S03]  /*5930*/  ISETP.GT.AND P2, PT, R0, 0x8, P0 ;  /* 0x000000080000780c */ /* 0x000fc60000744270 */
[----:B------:R-:W-:-:S04]  /*5940*/  FMUL R10, R10, R155 ;  /* 0x0000009b0a0a7220 */ /* 0x000fc80000400000 */
[----:B------:R-:W-:-:S05]  /*5950*/  FFMA R27, R27, R154, R10 ;  /* 0x0000009a1b1b7223 */ /* 0x000fca000000000a */
[----:B------:R-:W-:-:S05]  /*5960*/  F2FP.TF32.F32.PACK_B R27, R27 ;  /* 0x0000001bff1b723e */ /* 0x000fca00024050ff */
[----:B------:R0:W-:Y:S01]  /*5970*/  @P4 STG.E desc[UR36][R6.64+0x4], R27 ;  /* 0x0000041b06004986 */ /* 0x0001e2000c101924 */
[----:B------:R-:W-:Y:S05]  /*5980*/  @!P2 BRA `(.L_x_165) ;  /* 0x000000000004a947 */ /* 0x000fea0003800000 */
[----:B------:R0:W5:Y:S02]  /*5990*/  LDG.E.LTC128B R168, desc[UR36][R4.64+0x20] ;  /* 0x0000202404a87981 */ /* 0x000164000c1e1920 */
.L_x_165:
[----:B------:R-:W-:Y:S05]  /*59a0*/  BSYNC B1 ;  /* 0x0000000000017941 */ /* 0x000fea0003800000 */
.L_x_164:
[----:B0----5:R-:W-:Y:S01]  /*59b0*/  LOP3.LUT R6, R168, 0xffffe000, RZ, 0xc0, !PT ;  /* 0xffffe000a8067812 */ /* 0x021fe200078ec0ff */
[----:B------:R-:W-:Y:S01]  /*59c0*/  BSSY B1, `(.L_x_166) ;  /* 0x000000a000017945 */ /* 0x000fe20003800000 */
[----:B------:R-:W-:-:S03]  /*59d0*/  ISETP.GT.AND P4, PT, R0, 0x9, P0 ;  /* 0x000000090000780c */ /* 0x000fc60000784270 */
[----:B------:R-:W-:Y:S01]  /*59e0*/  FMUL R7, R6, R155 ;  /* 0x0000009b06077220 */ /* 0x000fe20000400000 */
[----:B------:R-:W-:-:S03]  /*59f0*/  IMAD.MOV.U32 R6, RZ, RZ, R88 ;  /* 0x000000ffff067224 */ /* 0x000fc600078e0058 */
[----:B------:R-:W-:Y:S01]  /*5a00*/  FFMA R11, R28, R154, R7 ;  /* 0x0000009a1c0b7223 */ /* 0x000fe20000000007 */
[----:B------:R-:W-:-:S04]  /*5a10*/  IMAD.MOV.U32 R7, RZ, RZ, R89 ;  /* 0x000000ffff077224 */ /* 0x000fc800078e0059 */
[----:B------:R-:W-:-:S05]  /*5a20*/  F2FP.TF32.F32.PACK_B R11, R11 ;  /* 0x0000000bff0b723e */ /* 0x000fca00024050ff */
[----:B------:R0:W-:Y:S01]  /*5a30*/  @P2 STG.E desc[UR36][R6.64+0x20], R11 ;  /* 0x0000200b06002986 */ /* 0x0001e2000c101924 */
[----:B------:R-:W-:Y:S05]  /*5a40*/  @!P4 BRA `(.L_x_167) ;  /* 0x000000000004c947 */ /* 0x000fea0003800000 */
[----:B------:R0:W5:Y:S02]  /*5a50*/  LDG.E.LTC128B R168, desc[UR36][R4.64+0x24] ;  /* 0x0000242404a87981 */ /* 0x000164000c1e1920 */
.L_x_167:
[----:B------:R-:W-:Y:S05]  /*5a60*/  BSYNC B1 ;  /* 0x0000000000017941 */ /* 0x000fea0003800000 */
.L_x_166:
        /* <DEDUP_REMOVED lines=9> */
.L_x_169:
[----:B------:R-:W-:Y:S05]  /*5b00*/  BSYNC B1 ;  /* 0x0000000000017941 */ /* 0x000fea0003800000 */
.L_x_168:
[----:B-----5:R-:W-:Y:S01]  /*5b10*/  LOP3.LUT R10, R168, 0xffffe000, RZ, 0xc0, !PT ;  /* 0xffffe000a80a7812 */ /* 0x020fe200078ec0ff */
[----:B------:R-:W-:Y:S01]  /*5b20*/  BSSY B1, `(.L_x_170) ;  /* 0x000000a000017945 */ /* 0x000fe20003800000 */
[----:B------:R-:W-:-:S03]  /*5b30*/  ISETP.GT.AND P2, PT, R0, 0x9, P1 ;  /* 0x000000090000780c */ /* 0x000fc60000f44270 */
[----:B0-----:R-:W-:Y:S01]  /*5b40*/  FMUL R11, R10, R155 ;  /* 0x0000009b0a0b7220 */ /* 0x001fe20000400000 */
[----:B------:R-:W-:-:S03]  /*5b50*/  IADD3 R10, P4, R169, R88, RZ ;  /* 0x00000058a90a7210 */ /* 0x000fc60007f9e0ff */
[----:B------:R-:W-:Y:S02]  /*5b60*/  FFMA R13, R30, R154, R11 ;  /* 0x0000009a1e0d7223 */ /* 0x000fe4000000000b */
[----:B------:R-:W-:-:S03]  /*5b70*/  IMAD.X R11, R167, 0x1, R89, P4 ;  /* 0x00000001a70b7824 */ /* 0x000fc600020e0659 */
[----:B------:R-:W-:-:S05]  /*5b80*/  F2FP.TF32.F32.PACK_B R13, R13 ;  /* 0x0000000dff0d723e */ /* 0x000fca00024050ff */
[----:B------:R0:W-:Y:S01]  /*5b90*/  @P3 STG.E desc[UR36][R10.64+0x20], R13 ;  /* 0x0000200d0a003986 */ /* 0x0001e2000c101924 */
[----:B------:R-:W-:Y:S05]  /*5ba0*/  @!P2 BRA `(.L_x_171) ;  /* 0x000000000004a947 */ /* 0x000fea0003800000 */
[----:B------:R0:W5:Y:S02]  /*5bb0*/  LDG.E.LTC128B R168, desc[UR36][R8.64+0x24] ;  /* 0x0000242408a87981 */ /* 0x000164000c1e1920 */
.L_x_171:
[----:B------:R-:W-:Y:S05]  /*5bc0*/  BSYNC B1 ;  /* 0x0000000000017941 */ /* 0x000fea0003800000 */
.L_x_170:
[----:B0----5:R-:W-:Y:S01]  /*5bd0*/  LOP3.LUT R10, R168, 0xffffe000, RZ, 0xc0, !PT ;  /* 0xffffe000a80a7812 */ /* 0x021fe200078ec0ff */
[----:B------:R-:W-:Y:S04]  /*5be0*/  BSSY B1, `(.L_x_172) ;  /* 0x000000a000017945 */ /* 0x000fe80003800000 */
[----:B------:R-:W-:Y:S01]  /*5bf0*/  FMUL R12, R10, R155 ;  /* 0x0000009b0a0c7220 */ /* 0x000fe20000400000 */
[----:B------:R-:W-:-:S03]  /*5c00*/  IADD3 R10, P3, P4, R169, R158, R95 ;  /* 0x0000009ea90a7210 */ /* 0x000fc60007c7e05f */
[----:B------:R-:W-:Y:S01]  /*5c10*/  FFMA R31, R31, R154, R12 ;  /* 0x0000009a1f1f7223 */ /* 0x000fe2000000000c */
[----:B------:R-:W-:Y:S02]  /*5c20*/  IADD3.X R11, R167, R159, R97, P3, P4 ;  /* 0x0000009fa70b7210 */ /* 0x000fe40001fe8461 */
[----:B------:R-:W-:Y:S02]  /*5c30*/  ISETP.GT.AND P3, PT, R0, 0x10, P0 ;  /* 0x000000100000780c */ /* 0x000fe40000764270 */
[----:B------:R-:W-:-:S05]  /*5c40*/  F2FP.TF32.F32.PACK_B R31, R31 ;  /* 0x0000001fff1f723e */ /* 0x000fca00024050ff */
[----:B------:R0:W-:Y:S06]  /*5c50*/  @P2 STG.E desc[UR36][R10.64+0x24], R31 ;  /* 0x0000241f0a002986 */ /* 0x0001ec000c101924 */
[----:B------:R-:W-:Y:S05]  /*5c60*/  @!P3 BRA `(.L_x_173) ;  /* 0x000000000004b947 */ /* 0x000fea0003800000 */
[----:B------:R0:W5:Y:S02]  /*5c70*/  LDG.E.LTC128B R168, desc[UR36][R4.64+0x40] ;  /* 0x0000402404a87981 */ /* 0x000164000c1e1920 */
.L_x_173:
[----:B------:R-:W-:Y:S05]  /*5c80*/  BSYNC B1 ;  /* 0x0000000000017941 */ /* 0x000fea0003800000 */
.L_x_172:
        /* <DEDUP_REMOVED lines=9> */
.L_x_175:
[----:B------:R-:W-:Y:S05]  /*5d20*/  BSYNC B1 ;  /* 0x0000000000017941 */ /* 0x000fea0003800000 */
.L_x_174:
        /* <DEDUP_REMOVED lines=9> */
.L_x_177:
[----:B------:R-:W-:Y:S05]  /*5dc0*/  BSYNC B1 ;  /* 0x0000000000017941 */ /* 0x000fea0003800000 */
.L_x_176:
[----:B-----5:R-:W-:Y:S01]  /*5dd0*/  LOP3.LUT R12, R168, 0xffffe000, RZ, 0xc0, !PT ;  /* 0xffffe000a80c7812 */ /* 0x020fe200078ec0ff */
[----:B------:R-:W-:Y:S01]  /*5de0*/  BSSY B1, `(.L_x_178) ;  /* 0x0000008000017945 */ /* 0x000fe20003800000 */
[----:B------:R-:W-:-:S03]  /*5df0*/  ISETP.GT.AND P2, PT, R0, 0x11, P1 ;  /* 0x000000110000780c */ /* 0x000fc60000f44270 */
[----:B0-----:R-:W-:-:S04]  /*5e00*/  FMUL R13, R12, R155 ;  /* 0x0000009b0c0d7220 */ /* 0x001fc80000400000 */
[----:B------:R-:W-:-:S05]  /*5e10*/  FFMA R13, R34, R154, R13 ;  /* 0x0000009a220d7223 */ /* 0x000fca000000000d */
[----:B------:R-:W-:-:S05]  /*5e20*/  F2FP.TF32.F32.PACK_B R13, R13 ;  /* 0x0000000dff0d723e */ /* 0x000fca00024050ff */
[----:B------:R0:W-:Y:S01]  /*5e30*/  @P3 STG.E desc[UR36][R10.64+0x40], R13 ;  /* 0x0000400d0a003986 */ /* 0x0001e2000c101924 */
[----:B------:R-:W-:Y:S05]  /*5e40*/  @!P2 BRA `(.L_x_179) ;  /* 0x000000000004a947 */ /* 0x000fea0003800000 */
[----:B------:R0:W5:Y:S02]  /*5e50*/  LDG.E.LTC128B R168, desc[UR36][R8.64+0x44] ;  /* 0x0000442408a87981 */ /* 0x000164000c1e1920 */
.L_x_179:
[----:B------:R-:W-:Y:S05]  /*5e60*/  BSYNC B1 ;  /* 0x0000000000017941 */ /* 0x000fea0003800000 */
.L_x_178:
        /* <DEDUP_REMOVED lines=9> */
.L_x_181:
[----:B------:R-:W-:Y:S05]  /*5f00*/  BSYNC B1 ;  /* 0x0000000000017941 */ /* 0x000fea0003800000 */
.L_x_180:
        /* <DEDUP_REMOVED lines=9> */
.L_x_183:
[----:B------:R-:W-:Y:S05]  /*5fa0*/  BSYNC B1 ;  /* 0x0000000000017941 */ /* 0x000fea0003800000 */
.L_x_182:
        /* <DEDUP_REMOVED lines=9> */
.L_x_185:
[----:B------:R-:W-:Y:S05]  /*6040*/  BSYNC B1 ;  /* 0x0000000000017941 */ /* 0x000fea0003800000 */
.L_x_184:
        /* <DEDUP_REMOVED lines=9> */
.L_x_187:
[----:B------:R-:W-:Y:S05]  /*60e0*/  BSYNC B1 ;  /* 0x0000000000017941 */ /* 0x000fea0003800000 */
.L_x_186:
        /* <DEDUP_REMOVED lines=9> */
.L_x_189:
[----:B------:R-:W-:Y:S05]  /*6180*/  BSYNC B1 ;  /* 0x0000000000017941 */ /* 0x000fea0003800000 */
.L_x_188:
        /* <DEDUP_REMOVED lines=9> */
.L_x_191:
[----:B------:R-:W-:Y:S05]  /*6220*/  BSYNC B1 ;  /* 0x0000000000017941 */ /* 0x000fea0003800000 */
.L_x_190:
        /* <DEDUP_REMOVED lines=9> */
.L_x_193:
[----:B------:R-:W-:Y:S05]  /*62c0*/  BSYNC B1 ;  /* 0x0000000000017941 */ /* 0x000fea0003800000 */
.L_x_192:
        /* <DEDUP_REMOVED lines=9> */
.L_x_195:
[----:B------:R-:W-:Y:S05]  /*6360*/  BSYNC B1 ;  /* 0x0000000000017941 */ /* 0x000fea0003800000 */
.L_x_194:
        /* <DEDUP_REMOVED lines=9> */
.L_x_197:
[----:B------:R-:W-:Y:S05]  /*6400*/  BSYNC B1 ;  /* 0x0000000000017941 */ /* 0x000fea0003800000 */
.L_x_196:
        /* <DEDUP_REMOVED lines=9> */
.L_x_199:
[----:B------:R-:W-:Y:S05]  /*64a0*/  BSYNC B1 ;  /* 0x0000000000017941 */ /* 0x000fea0003800000 */
.L_x_198:
        /* <DEDUP_REMOVED lines=9> */
.L_x_201:
[----:B------:R-:W-:Y:S05]  /*6540*/  BSYNC B1 ;  /* 0x0000000000017941 */ /* 0x000fea0003800000 */
.L_x_200:
        /* <DEDUP_REMOVED lines=9> */
.L_x_203:
[----:B------:R-:W-:Y:S05]  /*65e0*/  BSYNC B1 ;  /* 0x0000000000017941 */ /* 0x000fea0003800000 */
.L_x_202:
        /* <DEDUP_REMOVED lines=9> */
.L_x_205:
[----:B------:R-:W-:Y:S05]  /*6680*/  BSYNC B1 ;  /* 0x0000000000017941 */ /* 0x000fea0003800000 */
.L_x_204:
        /* <DEDUP_REMOVED lines=9> */
.L_x_207:
[----:B------:R-:W-:Y:S05]  /*6720*/  BSYNC B1 ;  /* 0x0000000000017941 */ /* 0x000fea0003800000 */
.L_x_206:
        /* <DEDUP_REMOVED lines=9> */
.L_x_209:
[----:B------:R-:W-:Y:S05]  /*67c0*/  BSYNC B1 ;  /* 0x0000000000017941 */ /* 0x000fea0003800000 */
.L_x_208:
        /* <DEDUP_REMOVED lines=9> */
.L_x_211:
[----:B------:R-:W-:Y:S05]  /*6860*/  BSYNC B1 ;  /* 0x0000000000017941 */ /* 0x000fea0003800000 */
.L_x_210:
        /* <DEDUP_REMOVED lines=9> */
.L_x_213:
[----:B------:R-:W-:Y:S05]  /*6900*/  BSYNC B1 ;  /* 0x0000000000017941 */ /* 0x000fea0003800000 */
.L_x_212:
        /* <DEDUP_REMOVED lines=9> */
.L_x_215:
[----:B------:R-:W-:Y:S05]  /*69a0*/  BSYNC B1 ;  /* 0x0000000000017941 */ /* 0x000fea0003800000 */
.L_x_214:
        /* <DEDUP_REMOVED lines=9> */
.L_x_217:
[----:B------:R-:W-:Y:S05]  /*6a40*/  BSYNC B1 ;  /* 0x0000000000017941 */ /* 0x000fea0003800000 */
.L_x_216:
        /* <DEDUP_REMOVED lines=9> */
.L_x_219:
[----:B------:R-:W-:Y:S05]  /*6ae0*/  BSYNC B1 ;  /* 0x0000000000017941 */ /* 0x000fea0003800000 */
.L_x_218:
        /* <DEDUP_REMOVED lines=9> */
.L_x_221:
[----:B------:R-:W-:Y:S05]  /*6b80*/  BSYNC B1 ;  /* 0x0000000000017941 */ /* 0x000fea0003800000 */
.L_x_220:
        /* <DEDUP_REMOVED lines=9> */
.L_x_223:
[----:B------:R-:W-:Y:S05]  /*6c20*/  BSYNC B1 ;  /* 0x0000000000017941 */ /* 0x000fea0003800000 */
.L_x_222:
        /* <DEDUP_REMOVED lines=9> */
.L_x_225:
[----:B------:R-:W-:Y:S05]  /*6cc0*/  BSYNC B1 ;  /* 0x0000000000017941 */ /* 0x000fea0003800000 */
.L_x_224:
        /* <DEDUP_REMOVED lines=9> */
.L_x_227:
[----:B------:R-:W-:Y:S05]  /*6d60*/  BSYNC B1 ;  /* 0x0000000000017941 */ /* 0x000fea0003800000 */
.L_x_226:
        /* <DEDUP_REMOVED lines=9> */
.L_x_229:
[----:B------:R-:W-:Y:S05]  /*6e00*/  BSYNC B1 ;  /* 0x0000000000017941 */ /* 0x000fea0003800000 */
.L_x_228:
        /* <DEDUP_REMOVED lines=9> */
.L_x_231:
[----:B------:R-:W-:Y:S05]  /*6ea0*/  BSYNC B1 ;  /* 0x0000000000017941 */ /* 0x000fea0003800000 */
.L_x_230:
        /* <DEDUP_REMOVED lines=9> */
.L_x_233:
[----:B------:R-:W-:Y:S05]  /*6f40*/  BSYNC B1 ;  /* 0x0000000000017941 */ /* 0x000fea0003800000 */
.L_x_232:
        /* <DEDUP_REMOVED lines=9> */
.L_x_235:
[----:B------:R-:W-:Y:S05]  /*6fe0*/  BSYNC B1 ;  /* 0x0000000000017941 */ /* 0x000fea0003800000 */
.L_x_234:
        /* <DEDUP_REMOVED lines=9> */
.L_x_237:
[----:B------:R-:W-:Y:S05]  /*7080*/  BSYNC B1 ;  /* 0x0000000000017941 */ /* 0x000fea0003800000 */
.L_x_236:
        /* <DEDUP_REMOVED lines=9> */
.L_x_239:
[----:B------:R-:W-:Y:S05]  /*7120*/  BSYNC B1 ;  /* 0x0000000000017941 */ /* 0x000fea0003800000 */
.L_x_238:
        /* <DEDUP_REMOVED lines=9> */
.L_x_241:
[----:B------:R-:W-:Y:S05]  /*71c0*/  BSYNC B1 ;  /* 0x0000000000017941 */ /* 0x000fea0003800000 */
.L_x_240:
        /* <DEDUP_REMOVED lines=9> */
.L_x_243:
[----:B------:R-:W-:Y:S05]  /*7260*/  BSYNC B1 ;  /* 0x0000000000017941 */ /* 0x000fea0003800000 */
.L_x_242:
        /* <DEDUP_REMOVED lines=9> */
.L_x_245:
[----:B------:R-:W-:Y:S05]  /*7300*/  BSYNC B1 ;  /* 0x0000000000017941 */ /* 0x000fea0003800000 */
.L_x_244:
        /* <DEDUP_REMOVED lines=9> */
.L_x_247:
[----:B------:R-:W-:Y:S05]  /*73a0*/  BSYNC B1 ;  /* 0x0000000000017941 */ /* 0x000fea0003800000 */
.L_x_246:
        /* <DEDUP_REMOVED lines=9> */
.L_x_249:
[----:B------:R-:W-:Y:S05]  /*7440*/  BSYNC B1 ;  /* 0x0000000000017941 */ /* 0x000fea0003800000 */
.L_x_248:
        /* <DEDUP_REMOVED lines=9> */
.L_x_251:
[----:B------:R-:W-:Y:S05]  /*74e0*/  BSYNC B1 ;  /* 0x0000000000017941 */ /* 0x000fea0003800000 */
.L_x_250:
        /* <DEDUP_REMOVED lines=9> */
.L_x_253:
[----:B------:R-:W-:Y:S05]  /*7580*/  BSYNC B1 ;  /* 0x0000000000017941 */ /* 0x000fea0003800000 */
.L_x_252:
        /* <DEDUP_REMOVED lines=9> */
.L_x_255:
[----:B------:R-:W-:Y:S05]  /*7620*/  BSYNC B1 ;  /* 0x0000000000017941 */ /* 0x000fea0003800000 */
.L_x_254:
        /* <DEDUP_REMOVED lines=9> */
.L_x_257:
[----:B------:R-:W-:Y:S05]  /*76c0*/  BSYNC B1 ;  /* 0x0000000000017941 */ /* 0x000fea0003800000 */
.L_x_256:
        /* <DEDUP_REMOVED lines=9> */
.L_x_259:
[----:B------:R-:W-:Y:S05]  /*7760*/  BSYNC B1 ;  /* 0x0000000000017941 */ /* 0x000fea0003800000 */
.L_x_258:
        /* <DEDUP_REMOVED lines=9> */
.L_x_261:
[----:B------:R-:W-:Y:S05]  /*7800*/  BSYNC B1 ;  /* 0x0000000000017941 */ /* 0x000fea0003800000 */
.L_x_260:
        /* <DEDUP_REMOVED lines=9> */
.L_x_263:
[----:B------:R-:W-:Y:S05]  /*78a0*/  BSYNC B1 ;  /* 0x0000000000017941 */ /* 0x000fea0003800000 */
.L_x_262:
        /* <DEDUP_REMOVED lines=9> */
.L_x_265:
[----:B------:R-:W-:Y:S05]  /*7940*/  BSYNC B1 ;  /* 0x0000000000017941 */ /* 0x000fea0003800000 */
.L_x_264:
        /* <DEDUP_REMOVED lines=9> */
.L_x_267:
[----:B------:R-:W-:Y:S05]  /*79e0*/  BSYNC B1 ;  /* 0x0000000000017941 */ /* 0x000fea0003800000 */
.L_x_266:
        /* <DEDUP_REMOVED lines=9> */
.L_x_269:
[----:B------:R-:W-:Y:S05]  /*7a80*/  BSYNC B1 ;  /* 0x0000000000017941 */ /* 0x000fea0003800000 */
.L_x_268:
        /* <DEDUP_REMOVED lines=9> */
.L_x_271:
[----:B------:R-:W-:Y:S05]  /*7b20*/  BSYNC B1 ;  /* 0x0000000000017941 */ /* 0x000fea0003800000 */
.L_x_270:
        /* <DEDUP_REMOVED lines=9> */
.L_x_273:
[----:B------:R-:W-:Y:S05]  /*7bc0*/  BSYNC B1 ;  /* 0x0000000000017941 */ /* 0x000fea0003800000 */
.L_x_272:
        /* <DEDUP_REMOVED lines=9> */
.L_x_275:
[----:B------:R-:W-:Y:S05]  /*7c60*/  BSYNC B1 ;  /* 0x0000000000017941 */ /* 0x000fea0003800000 */
.L_x_274:
        /* <DEDUP_REMOVED lines=9> */
.L_x_277:
[----:B------:R-:W-:Y:S05]  /*7d00*/  BSYNC B1 ;  /* 0x0000000000017941 */ /* 0x000fea0003800000 */
.L_x_276:
        /* <DEDUP_REMOVED lines=9> */
.L_x_279:
[----:B------:R-:W-:Y:S05]  /*7da0*/  BSYNC B1 ;  /* 0x0000000000017941 */ /* 0x000fea0003800000 */
.L_x_278:
[----:B0-2--5:R-:W-:Y:S01]  /*7db0*/  LOP3.LUT R4, R168, 0xffffe000, RZ, 0xc0, !PT ;  /* 0xffffe000a8047812 */ /* 0x025fe200078ec0ff */
        /* <DEDUP_REMOVED lines=8> */
.L_x_281:
[----:B------:R-:W-:Y:S05]  /*7e40*/  BSYNC B1 ;  /* 0x0000000000017941 */ /* 0x000fea0003800000 */
.L_x_280:
[----:B-----5:R-:W-:Y:S01]  /*7e50*/  LOP3.LUT R4, R168, 0xffffe000, RZ, 0xc0, !PT ;  /* 0xffffe000a8047812 */ /* 0x020fe200078ec0ff */
[----:B------:R-:W-:Y:S01]  /*7e60*/  BSSY B1, `(.L_x_282) ;  /* 0x000000a000017945 */ /* 0x000fe20003800000 */
[----:B------:R-:W-:-:S03]  /*7e70*/  ISETP.GT.AND P1, PT, R0, 0x79, P1 ;  /* 0x000000790000780c */ /* 0x000fc60000f24270 */
[----:B------:R-:W-:Y:S01]  /*7e80*/  FMUL R5, R4, R155 ;  /* 0x0000009b04057220 */ /* 0x000fe20000400000 */
[----:B------:R-:W-:-:S03]  /*7e90*/  @P2 IMAD.MOV.U32 R4, RZ, RZ, R10 ;  /* 0x000000ffff042224 */ /* 0x000fc600078e000a */
[----:B0-----:R-:W-:Y:S01]  /*7ea0*/  FFMA R7, R86, R154, R5 ;  /* 0x0000009a56077223 */ /* 0x001fe20000000005 */
[----:B------:R-:W-:-:S04]  /*7eb0*/  @P2 IMAD.MOV.U32 R5, RZ, RZ, R11 ;  /* 0x000000ffff052224 */ /* 0x000fc800078e000b */
[----:B------:R-:W-:-:S05]  /*7ec0*/  F2FP.TF32.F32.PACK_B R7, R7 ;  /* 0x00000007ff07723e */ /* 0x000fca00024050ff */
[----:B------:R0:W-:Y:S01]  /*7ed0*/  @P2 STG.E desc[UR36][R4.64+0x1e0], R7 ;  /* 0x0001e00704002986 */ /* 0x0001e2000c101924 */
[----:B------:R-:W-:Y:S05]  /*7ee0*/  @!P1 BRA `(.L_x_283) ;  /* 0x0000000000049947 */ /* 0x000fea0003800000 */
[----:B------:R0:W5:Y:S02]  /*7ef0*/  LDG.E.LTC128B R168, desc[UR36][R8.64+0x1e4] ;  /* 0x0001e42408a87981 */ /* 0x000164000c1e1920 */
.L_x_283:
[----:B------:R-:W-:Y:S05]  /*7f00*/  BSYNC B1 ;  /* 0x0000000000017941 */ /* 0x000fea0003800000 */
.L_x_282:
[----:B------:R-:W-:Y:S05]  /*7f10*/  @!P1 BRA `(.L_x_284) ;  /* 0x00000024004c9947 */ /* 0x000fea0003800000 */
[----:B-----5:R-:W-:-:S05]  /*7f20*/  LOP3.LUT R168, R168, 0xffffe000, RZ, 0xc0, !PT ;  /* 0xffffe000a8a87812 */ /* 0x020fca00078ec0ff */
[----:B------:R-:W-:-:S04]  /*7f30*/  FMUL R168, R168, R155 ;  /* 0x0000009ba8a87220 */ /* 0x000fc80000400000 */
[----:B------:R-:W-:-:S05]  /*7f40*/  FFMA R87, R87, R154, R168 ;  /* 0x0000009a57577223 */ /* 0x000fca00000000a8 */
[----:B------:R-:W-:-:S05]  /*7f50*/  F2FP.TF32.F32.PACK_B R87, R87 ;  /* 0x00000057ff57723e */ /* 0x000fca00024050ff */
[----:B------:R0:W-:Y:S01]  /*7f60*/  STG.E desc[UR36][R10.64+0x1e4], R87 ;  /* 0x0001e4570a007986 */ /* 0x0001e2000c101924 */
[----:B------:R-:W-:Y:S05]  /*7f70*/  BRA `(.L_x_284) ;  /* 0x0000002400347947 */ /* 0x000fea0003800000 */
.L_x_33:
[----:B------:R-:W-:Y:S01]  /*7f80*/  ULDC.64 UR4, c[0x0][0x5c0] ;  /* 0x0001700000047ab9 */ /* 0x000fe20000000a00 */
[-C--:B------:R-:W-:Y:S01]  /*7f90*/  FMUL R15, R88, R154.reuse ;  /* 0x0000009a580f7220 */ /* 0x080fe20000400000 */
[----:B------:R-:W-:Y:S01]  /*7fa0*/  ISETP.GT.AND P4, PT, R0, 0x1, P1 ;  /* 0x000000010000780c */ /* 0x000fe20000f84270 */
[-C--:B------:R-:W-:Y:S01]  /*7fb0*/  FMUL R89, R89, R154.reuse ;  /* 0x0000009a59597220 */ /* 0x080fe20000400000 */
[----:B------:R-:W-:Y:S01]  /*7fc0*/  LEA R6, P0, R168, UR4, 0x2 ;  /* 0x00000004a8067c11 */ /* 0x000fe2000f8010ff */
[----:B------:R-:W-:Y:S01]  /*7fd0*/  IMAD.SHL.U32 R11, R4, 0x20, RZ ;  /* 0x00000020040b7824 */ /* 0x000fe200078e00ff */
[----:B------:R-:W-:Y:S01]  /*7fe0*/  F2FP.TF32.F32.PACK_B R15, R15 ;  /* 0x0000000fff0f723e */ /* 0x000fe200024050ff */
[-C--:B------:R-:W-:Y:S01]  /*7ff0*/  FMUL R21, R90, R154.reuse ;  /* 0x0000009a5a157220 */ /* 0x080fe20000400000 */
[----:B------:R-:W-:Y:S01]  /*8000*/  LEA.HI.X R7, R168, UR5, R175, 0x2, P0 ;  /* 0x00000005a8077c11 */ /* 0x000fe200080f14af */
[-C--:B------:R-:W-:Y:S01]  /*8010*/  FMUL R91, R91, R154.reuse ;  /* 0x0000009a5b5b7220 */ /* 0x080fe20000400000 */
[----:B------:R-:W-:Y:S01]  /*8020*/  F2FP.TF32.F32.PACK_B R89, R89 ;  /* 0x00000059ff59723e */ /* 0x000fe200024050ff */
[-C--:B------:R-:W-:Y:S01]  /*8030*/  FMUL R93, R93, R154.reuse ;  /* 0x0000009a5d5d7220 */ /* 0x080fe20000400000 */
[----:B------:R-:W-:Y:S01]  /*8040*/  ISETP.GT.AND P0, PT, R157, 0x8, PT ;  /* 0x000000089d00780c */ /* 0x000fe20003f04270 */
[----:B------:R0:W-:Y:S01]  /*8050*/  @P2 STG.E desc[UR36][R6.64], R15 ;  /* 0x0000000f06002986 */ /* 0x0001e2000c101924 */
[----:B------:R-:W-:Y:S01]  /*8060*/  SHF.L.U64.HI R9, R4, 0x5, R5 ;  /* 0x0000000504097819 */ /* 0x000fe20000010205 */
[----:B------:R-:W-:Y:S01]  /*8070*/  FMUL R23, R94, R154 ;  /* 0x0000009a5e177220 */ /* 0x000fe20000400000 */
[----:B------:R-:W-:Y:S01]  /*8080*/  IADD3 R12, P2, R11, R6, RZ ;  /* 0x000000060b0c7210 */ /* 0x000fe20007f5e0ff */
[----:B------:R-:W-:Y:S01]  /*8090*/  @P4 STG.E desc[UR36][R6.64+0x4], R89 ;  /* 0x0000045906004986 */ /* 0x000fe2000c101924 */
[C---:B------:R-:W-:Y:S01]  /*80a0*/  ISETP.GT.AND P3, PT, R0.reuse, RZ, P0 ;  /* 0x000000ff0000720c */ /* 0x040fe20000764270 */
[-C--:B------:R-:W-:Y:S01]  /*80b0*/  FMUL R95, R95, R154.reuse ;  /* 0x0000009a5f5f7220 */ /* 0x080fe20000400000 */
[C---:B------:R-:W-:Y:S01]  /*80c0*/  ISETP.GT.AND P4, PT, R0.reuse, 0x1, P0 ;  /* 0x000000010000780c */ /* 0x040fe20000784270 */
[----:B------:R-:W-:Y:S01]  /*80d0*/  IMAD.X R13, R9, 0x1, R7, P2 ;  /* 0x00000001090d7824 */ /* 0x000fe200010e0607 */
[----:B------:R-:W-:Y:S01]  /*80e0*/  ISETP.GT.AND P2, PT, R0, 0x8, P1 ;  /* 0x000000080000780c */ /* 0x000fe20000f44270 */
[-C--:B------:R-:W-:Y:S01]  /*80f0*/  FMUL R97, R97, R154.reuse ;  /* 0x0000009a61617220 */ /* 0x080fe20000400000 */
[----:B------:R-:W-:Y:S01]  /*8100*/  F2FP.TF32.F32.PACK_B R21, R21 ;  /* 0x00000015ff15723e */ /* 0x000fe200024050ff */
[-C--:B0-----:R-:W-:Y:S01]  /*8110*/  FMUL R15, R92, R154.reuse ;  /* 0x0000009a5c0f7220 */ /* 0x081fe20000400000 */
[----:B------:R-:W-:Y:S01]  /*8120*/  F2FP.TF32.F32.PACK_B R91, R91 ;  /* 0x0000005bff5b723e */ /* 0x000fe200024050ff */
[-C--:B------:R-:W-:Y:S01]  /*8130*/  FMUL R99, R99, R154.reuse ;  /* 0x0000009a63637220 */ /* 0x080fe20000400000 */
[----:B------:R-:W-:Y:S01]  /*8140*/  F2FP.TF32.F32.PACK_B R93, R93 ;  /* 0x0000005dff5d723e */ /* 0x000fe200024050ff */
[-C--:B------:R-:W-:Y:S01]  /*8150*/  FMUL R101, R101, R154.reuse ;  /* 0x0000009a65657220 */ /* 0x080fe20000400000 */
[----:B------:R-:W-:Y:S01]  /*8160*/  F2FP.TF32.F32.PACK_B R15, R15 ;  /* 0x0000000fff0f723e */ /* 0x000fe200024050ff */
[----:B------:R0:W-:Y:S01]  /*8170*/  @P3 STG.E desc[UR36][R12.64], R21 ;  /* 0x000000150c003986 */ /* 0x0001e2000c101924 */
[C---:B------:R-:W-:Y:S01]  /*8180*/  ISETP.GT.AND P3, PT, R0.reuse, 0x9, P1 ;  /* 0x000000090000780c */ /* 0x040fe20000f64270 */
[-C--:B------:R-:W-:Y:S01]  /*8190*/  FMUL R103, R103, R154.reuse ;  /* 0x0000009a67677220 */ /* 0x080fe20000400000 */
[----:B------:R-:W-:Y:S01]  /*81a0*/  F2FP.TF32.F32.PACK_B R23, R23 ;  /* 0x00000017ff17723e */ /* 0x000fe200024050ff */
[----:B------:R-:W-:Y:S01]  /*81b0*/  @P4 STG.E desc[UR36][R12.64+0x4], R91 ;  /* 0x0000045b0c004986 */ /* 0x000fe2000c101924 */
[C---:B------:R-:W-:Y:S01]  /*81c0*/  ISETP.GT.AND P4, PT, R0.reuse, 0x8, P0 ;  /* 0x000000080000780c */ /* 0x040fe20000784270 */
[-C--:B------:R-:W-:Y:S01]  /*81d0*/  FMUL R105, R105, R154.reuse ;  /* 0x0000009a69697220 */ /* 0x080fe20000400000 */
[----:B------:R-:W-:Y:S01]  /*81e0*/  F2FP.TF32.F32.PACK_B R95, R95 ;  /* 0x0000005fff5f723e */ /* 0x000fe200024050ff */
[----:B------:R1:W-:Y:S01]  /*81f0*/  @P2 STG.E desc[UR36][R6.64+0x20], R15 ;  /* 0x0000200f06002986 */ /* 0x0003e2000c101924 */
[----:B------:R-:W-:Y:S01]  /*8200*/  ISETP.GT.AND P2, PT, R0, 0x9, P0 ;  /* 0x000000090000780c */ /* 0x000fe20000744270 */
[-C--:B------:R-:W-:Y:S01]  /*8210*/  FMUL R107, R107, R154.reuse ;  /* 0x0000009a6b6b7220 */ /* 0x080fe20000400000 */
[----:B------:R-:W-:Y:S01]  /*8220*/  F2FP.TF32.F32.PACK_B R97, R97 ;  /* 0x00000061ff61723e */ /* 0x000fe200024050ff */
[-C--:B0-----:R-:W-:Y:S01]  /*8230*/  FMUL R21, R98, R154.reuse ;  /* 0x0000009a62157220 */ /* 0x081fe20000400000 */
[----:B------:R-:W-:Y:S01]  /*8240*/  F2FP.TF32.F32.PACK_B R99, R99 ;  /* 0x00000063ff63723e */ /* 0x000fe200024050ff */
[----:B------:R-:W-:Y:S01]  /*8250*/  @P3 STG.E desc[UR36][R6.64+0x24], R93 ;  /* 0x0000245d06003986 */ /* 0x000fe2000c101924 */
[C---:B------:R-:W-:Y:S01]  /*8260*/  ISETP.GT.AND P3, PT, R0.reuse, 0x10, P1 ;  /* 0x000000100000780c */ /* 0x040fe20000f64270 */
[-C--:B------:R-:W-:Y:S01]  /*8270*/  FMUL R109, R109, R154.reuse ;  /* 0x0000009a6d6d7220 */ /* 0x080fe20000400000 */
[----:B------:R-:W-:Y:S01]  /*8280*/  F2FP.TF32.F32.PACK_B R21, R21 ;  /* 0x00000015ff15723e */ /* 0x000fe200024050ff */
[----:B------:R0:W-:Y:S01]  /*8290*/  @P4 STG.E desc[UR36][R12.64+0x20], R23 ;  /* 0x000020170c004986 */ /* 0x0001e2000c101924 */
[----:B------:R-:W-:Y:S01]  /*82a0*/  ISETP.GT.AND P4, PT, R0, 0x11, P1 ;  /* 0x000000110000780c */ /* 0x000fe20000f84270 */
[-C--:B-1----:R-:W-:Y:S01]  /*82b0*/  FMUL R15, R96, R154.reuse ;  /* 0x0000009a600f7220 */ /* 0x082fe20000400000 */
[----:B------:R-:W-:Y:S01]  /*82c0*/  F2FP.TF32.F32.PACK_B R101, R101 ;  /* 0x00000065ff65723e */ /* 0x000fe200024050ff */
[----:B------:R-:W-:Y:S01]  /*82d0*/  @P2 STG.E desc[UR36][R12.64+0x24], R95 ;  /* 0x0000245f0c002986 */ /* 0x000fe2000c101924 */
[C---:B------:R-:W-:Y:S01]  /*82e0*/  ISETP.GT.AND P2, PT, R0.reuse, 0x10, P0 ;  /* 0x000000100000780c */ /* 0x040fe20000744270 */
[-C--:B------:R-:W-:Y:S01]  /*82f0*/  FMUL R111, R111, R154.reuse ;  /* 0x0000009a6f6f7220 */ /* 0x080fe20000400000 */
[----:B------:R-:W-:Y:S01]  /*8300*/  F2FP.TF32.F32.PACK_B R15, R15 ;  /* 0x0000000fff0f723e */ /* 0x000fe200024050ff */
[-C--:B------:R-:W-:Y:S01]  /*8310*/  FMUL R113, R113, R154.reuse ;  /* 0x0000009a71717220 */ /* 0x080fe20000400000 */
[----:B------:R-:W-:Y:S01]  /*8320*/  F2FP.TF32.F32.PACK_B R103, R103 ;  /* 0x00000067ff67723e */ /* 0x000fe200024050ff */
[-C--:B------:R-:W-:Y:S01]  /*8330*/  FMUL R115, R115, R154.reuse ;  /* 0x0000009a73737220 */ /* 0x080fe20000400000 */
[----:B------:R-:W-:Y:S01]  /*8340*/  F2FP.TF32.F32.PACK_B R105, R105 ;  /* 0x00000069ff69723e */ /* 0x000fe200024050ff */
[----:B------:R1:W-:Y:S01]  /*8350*/  @P3 STG.E desc[UR36][R6.64+0x40], R15 ;  /* 0x0000400f06003986 */ /* 0x0003e2000c101924 */
[----:B------:R-:W-:Y:S01]  /*8360*/  ISETP.GT.AND P3, PT, R0, 0x11, P0 ;  /* 0x000000110000780c */ /* 0x000fe20000764270 */
        /* <DEDUP_REMOVED lines=10> */
[-C--:B-1----:R-:W-:Y:S01]  /*8410*/  FMUL R15, R102, R154.reuse ;  /* 0x0000009a660f7220 */ /* 0x082fe20000400000 */
[----:B------:R-:W-:Y:S01]  /*8420*/  F2FP.TF32.F32.PACK_B R111, R111 ;  /* 0x0000006fff6f723e */ /* 0x000fe200024050ff */
[----:B------:R-:W-:Y:S01]  /*8430*/  @P3 STG.E desc[UR36][R12.64+0x44], R99 ;  /* 0x000044630c003986 */ /* 0x000fe2000c101924 */
[C---:B------:R-:W-:Y:S01]  /*8440*/  ISETP.GT.AND P3, PT, R0.reuse, 0x18, P0 ;  /* 0x000000180000780c */ /* 0x040fe20000764270 */
        /* <DEDUP_REMOVED lines=83> */
[----:B------:R-:W-:Y:S01]  /*8980*/  ISETP.GT.AND P3, PT, R0, 0x40, P1 ;  /* 0x000000400000780c */ /* 0x000fe20000f64270 */
        /* <DEDUP_REMOVED lines=35> */
[----:B------:R-:W-:Y:S01]  /*8bc0*/  ISETP.GT.AND P2, PT, R0, 0x50, P1 ;  /* 0x000000500000780c */ /* 0x000fe20000f44270 */
[-C--:B------:R-:W-:Y:S01]  /*8bd0*/  FMUL R33, R33, R154.reuse ;  /* 0x0000009a21217220 */ /* 0x080fe20000400000 */
[----:B------:R-:W-:Y:S01]  /*8be0*/  F2FP.TF32.F32.PACK_B R21, R21 ;  /* 0x00000015ff15723e */ /* 0x000fe200024050ff */
[-C--:B------:R-:W-:Y:S01]  /*8bf0*/  FMUL R35, R35, R154.reuse ;  /* 0x0000009a23237220 */ /* 0x080fe20000400000 */
[----:B------:R-:W-:Y:S01]  /*8c00*/  SHF.L.U64.HI R5, R4, 0x9, R5 ;  /* 0x0000000904057819 */ /* 0x000fe20000010205 */
        /* <DEDUP_REMOVED lines=91> */
[C---:B------:R-:W-:Y:S01]  /*91c0*/  ISETP.GT.AND P0, PT, R0.reuse, 0x79, P0 ;  /* 0x000000790000780c */ /* 0x040fe20000704270 */
[----:B------:R0:W-:Y:S01]  /*91d0*/  @P2 STG.E desc[UR36][R12.64+0x1c0], R21 ;  /* 0x0001c0150c002986 */ /* 0x0001e2000c101924 */
[C---:B------:R-:W-:Y:S01]  /*91e0*/  ISETP.GT.AND P2, PT, R0.reuse, 0x78, P1 ;  /* 0x000000780000780c */ /* 0x040fe20000f44270 */
[-C--:B------:R-:W-:Y:S01]  /*91f0*/  FMUL R69, R69, R154.reuse ;  /* 0x0000009a45457220 */ /* 0x080fe20000400000 */
[----:B------:R-:W-:Y:S01]  /*9200*/  ISETP.GT.AND P1, PT, R0, 0x79, P1 ;  /* 0x000000790000780c */ /* 0x000fe20000f24270 */
[-C--:B------:R-:W-:Y:S01]  /*9210*/  FMUL R71, R71, R154.reuse ;  /* 0x0000009a47477220 */ /* 0x080fe20000400000 */
[----:B------:R-:W-:Y:S01]  /*9220*/  F2FP.TF32.F32.PACK_B R23, R23 ;  /* 0x00000017ff17723e */ /* 0x000fe200024050ff */
[----:B------:R-:W-:Y:S01]  /*9230*/  @P3 STG.E desc[UR36][R12.64+0x1c4], R147 ;  /* 0x0001c4930c003986 */ /* 0x000fe2000c101924 */
[----:B------:R-:W-:Y:S01]  /*9240*/  F2FP.TF32.F32.PACK_B R57, R57 ;  /* 0x00000039ff39723e */ /* 0x000fe200024050ff */
[-C--:B------:R-:W-:Y:S01]  /*9250*/  FMUL R73, R73, R154.reuse ;  /* 0x0000009a49497220 */ /* 0x080fe20000400000 */
[----:B------:R-:W-:Y:S01]  /*9260*/  F2FP.TF32.F32.PACK_B R59, R59 ;  /* 0x0000003bff3b723e */ /* 0x000fe200024050ff */
[--C-:B------:R-:W-:Y:S01]  /*9270*/  @P4 IMAD.MOV.U32 R14, RZ, RZ, R12.reuse ;  /* 0x000000ffff0e4224 */ /* 0x100fe200078e000c */
[----:B------:R-:W-:Y:S01]  /*9280*/  F2FP.TF32.F32.PACK_B R61, R61 ;  /* 0x0000003dff3d723e */ /* 0x000fe200024050ff */
[--C-:B-1----:R-:W-:Y:S01]  /*9290*/  @P4 IMAD.MOV.U32 R15, RZ, RZ, R13.reuse ;  /* 0x000000ffff0f4224 */ /* 0x102fe200078e000d */
[----:B------:R-:W-:Y:S01]  /*92a0*/  F2FP.TF32.F32.PACK_B R63, R63 ;  /* 0x0000003fff3f723e */ /* 0x000fe200024050ff */
[----:B------:R1:W-:Y:S01]  /*92b0*/  @P2 STG.E desc[UR36][R6.64+0x1e0], R23 ;  /* 0x0001e01706002986 */ /* 0x0003e2000c101924 */
[----:B0-----:R-:W-:Y:S01]  /*92c0*/  IMAD.SHL.U32 R21, R4, 0x200, RZ ;  /* 0x0000020004157824 */ /* 0x001fe200078e00ff */
[----:B------:R-:W-:Y:S01]  /*92d0*/  F2FP.TF32.F32.PACK_B R65, R65 ;  /* 0x00000041ff41723e */ /* 0x000fe200024050ff */
[-C--:B------:R-:W-:Y:S01]  /*92e0*/  FMUL R75, R75, R154.reuse ;  /* 0x0000009a4b4b7220 */ /* 0x080fe20000400000 */
[----:B------:R-:W-:Y:S01]  /*92f0*/  @P1 STG.E desc[UR36][R6.64+0x1e4], R149 ;  /* 0x0001e49506001986 */ /* 0x000fe2000c101924 */
[----:B------:R-:W-:Y:S01]  /*9300*/  ISETP.GT.AND P1, PT, R157, 0x80, PT ;  /* 0x000000809d00780c */ /* 0x000fe20003f24270 */
[----:B------:R-:W-:Y:S01]  /*9310*/  FMUL R77, R77, R154 ;  /* 0x0000009a4d4d7220 */ /* 0x000fe20000400000 */
[----:B------:R-:W-:Y:S01]  /*9320*/  IADD3 R4, P3, R21, R6, RZ ;  /* 0x0000000615047210 */ /* 0x000fe20007f7e0ff */
[----:B------:R0:W-:Y:S01]  /*9330*/  @P4 STG.E desc[UR36][R14.64+0x1e0], R89 ;  /* 0x0001e0590e004986 */ /* 0x0001e2000c101924 */
[----:B------:R-:W-:Y:S01]  /*9340*/  ISETP.GT.AND P4, PT, R0, RZ, P1 ;  /* 0x000000ff0000720c */ /* 0x000fe20000f84270 */
[-C--:B------:R-:W-:Y:S01]  /*9350*/  FMUL R79, R79, R154.reuse ;  /* 0x0000009a4f4f7220 */ /* 0x080fe20000400000 */
[----:B------:R-:W-:Y:S01]  /*9360*/  F2FP.TF32.F32.PACK_B R67, R67 ;  /* 0x00000043ff43723e */ /* 0x000fe200024050ff */
[-C--:B-1----:R-:W-:Y:S01]  /*9370*/  FMUL R23, R28, R154.reuse ;  /* 0x0000009a1c177220 */ /* 0x082fe20000400000 */
[----:B------:R-:W-:Y:S01]  /*9380*/  F2FP.TF32.F32.PACK_B R69, R69 ;  /* 0x00000045ff45723e */ /* 0x000fe200024050ff */
[-C--:B------:R-:W-:Y:S01]  /*9390*/  FMUL R81, R81, R154.reuse ;  /* 0x0000009a51517220 */ /* 0x080fe20000400000 */
[----:B------:R-:W-:Y:S01]  /*93a0*/  F2FP.TF32.F32.PACK_B R71, R71 ;  /* 0x00000047ff47723e */ /* 0x000fe200024050ff */
[-C--:B------:R-:W-:Y:S01]  /*93b0*/  FMUL R83, R83, R154.reuse ;  /* 0x0000009a53537220 */ /* 0x080fe20000400000 */
[----:B------:R-:W-:Y:S01]  /*93c0*/  F2FP.TF32.F32.PACK_B R23, R23 ;  /* 0x00000017ff17723e */ /* 0x000fe200024050ff */
[-C--:B------:R-:W-:Y:S01]  /*93d0*/  FMUL R85, R85, R154.reuse ;  /* 0x0000009a55557220 */ /* 0x080fe20000400000 */
[----:B------:R-:W-:Y:S01]  /*93e0*/  F2FP.TF32.F32.PACK_B R73, R73 ;  /* 0x00000049ff49723e */ /* 0x000fe200024050ff */
[----:B0-----:R-:W-:Y:S01]  /*93f0*/  @P0 IMAD.MOV.U32 R14, RZ, RZ, R12 ;  /* 0x000000ffff0e0224 */ /* 0x001fe200078e000c */
[----:B------:R-:W-:Y:S01]  /*9400*/  F2FP.TF32.F32.PACK_B R75, R75 ;  /* 0x0000004bff4b723e */ /* 0x000fe200024050ff */
[----:B------:R-:W-:Y:S01]  /*9410*/  @P0 IMAD.MOV.U32 R15, RZ, RZ, R13 ;  /* 0x000000ffff0f0224 */ /* 0x000fe200078e000d */
[----:B------:R-:W-:Y:S01]  /*9420*/  F2FP.TF32.F32.PACK_B R77, R77 ;  /* 0x0000004dff4d723e */ /* 0x000fe200024050ff */
[----:B------:R-:W-:Y:S01]  /*9430*/  FMUL R87, R87, R154 ;  /* 0x0000009a57577220 */ /* 0x000fe20000400000 */
[----:B------:R-:W-:-:S02]  /*9440*/  F2FP.TF32.F32.PACK_B R79, R79 ;  /* 0x0000004fff4f723e */ /* 0x000fc400024050ff */
[----:B------:R0:W-:Y:S01]  /*9450*/  @P0 STG.E desc[UR36][R14.64+0x1e4], R151 ;  /* 0x0001e4970e000986 */ /* 0x0001e2000c101924 */
[----:B------:R-:W-:Y:S01]  /*9460*/  IADD3 R12, P0, P2, R11, R6, R21 ;  /* 0x000000060b0c7210 */ /* 0x000fe20007a1e015 */
[-C--:B------:R-:W-:Y:S01]  /*9470*/  FMUL R21, R24, R154.reuse ;  /* 0x0000009a18157220 */ /* 0x080fe20000400000 */
[----:B------:R-:W-:Y:S02]  /*9480*/  F2FP.TF32.F32.PACK_B R81, R81 ;  /* 0x00000051ff51723e */ /* 0x000fe400024050ff */
[----:B------:R-:W-:Y:S01]  /*9490*/  IADD3.X R13, R9, R7, R5, P0, P2 ;  /* 0x00000007090d7210 */ /* 0x000fe200007e4405 */
[----:B------:R-:W-:Y:S01]  /*94a0*/  IMAD.X R5, R5, 0x1, R7, P3 ;  /* 0x0000000105057824 */ /* 0x000fe200018e0607 */
[----:B------:R-:W-:Y:S02]  /*94b0*/  ISETP.GT.AND P2, PT, R0, 0x1, P1 ;  /* 0x000000010000780c */ /* 0x000fe40000f44270 */
[----:B------:R-:W-:Y:S02]  /*94c0*/  ISETP.GT.AND P0, PT, R157, 0x88, PT ;  /* 0x000000889d00780c */ /* 0x000fe40003f04270 */
[----:B------:R-:W-:Y:S01]  /*94d0*/  F2FP.TF32.F32.PACK_B R21, R21 ;  /* 0x00000015ff15723e */ /* 0x000fe200024050ff */
[----:B0-----:R-:W-:Y:S01]  /*94e0*/  FMUL R15, R26, R154 ;  /* 0x0000009a1a0f7220 */ /* 0x001fe20000400000 */
[----:B------:R-:W-:-:S02]  /*94f0*/  ISETP.GT.AND P3, PT, R0, RZ, P0 ;  /* 0x000000ff0000720c */ /* 0x000fc40000764270 */
[----:B------:R-:W-:Y:S01]  /*9500*/  F2FP.TF32.F32.PACK_B R83, R83 ;  /* 0x00000053ff53723e */ /* 0x000fe200024050ff */
[----:B------:R-:W-:Y:S01]  /*9510*/  @P4 STG.E desc[UR36][R4.64], R21 ;  /* 0x0000001504004986 */ /* 0x000fe2000c101924 */
[----:B------:R-:W-:Y:S02]  /*9520*/  IADD3 R6, P4, R11, R4, RZ ;  /* 0x000000040b067210 */ /* 0x000fe40007f9e0ff */
[----:B------:R-:W-:Y:S01]  /*9530*/  F2FP.TF32.F32.PACK_B R15, R15 ;  /* 0x0000000fff0f723e */ /* 0x000fe200024050ff */
[----:B------:R-:W-:Y:S01]  /*9540*/  @P2 STG.E desc[UR36][R4.64+0x4], R25 ;  /* 0x0000041904002986 */ /* 0x000fe2000c101924 */
[C---:B------:R-:W-:Y:S01]  /*9550*/  ISETP.GT.AND P2, PT, R0.reuse, 0x1, P0 ;  /* 0x000000010000780c */ /* 0x040fe20000744270 */
[----:B------:R-:W-:Y:S01]  /*9560*/  IMAD.X R7, R9, 0x1, R5, P4 ;  /* 0x0000000109077824 */ /* 0x000fe200020e0605 */
[----:B------:R-:W-:Y:S02]  /*9570*/  ISETP.GT.AND P4, PT, R0, 0x8, P1 ;  /* 0x000000080000780c */ /* 0x000fe40000f84270 */
[----:B------:R-:W-:-:S02]  /*9580*/  F2FP.TF32.F32.PACK_B R85, R85 ;  /* 0x00000055ff55723e */ /* 0x000fc400024050ff */
[----:B------:R0:W-:Y:S01]  /*9590*/  @P3 STG.E desc[UR36][R6.64], R15 ;  /* 0x0000000f06003986 */ /* 0x0001e2000c101924 */
[----:B------:R-:W-:Y:S02]  /*95a0*/  ISETP.GT.AND P3, PT, R0, 0x9, P1 ;  /* 0x000000090000780c */ /* 0x000fe40000f64270 */
[----:B------:R-:W-:-:S04]  /*95b0*/  F2FP.TF32.F32.PACK_B R87, R87 ;  /* 0x00000057ff57723e */ /* 0x000fc800024050ff */
[----:B------:R1:W-:Y:S01]  /*95c0*/  @P2 STG.E desc[UR36][R6.64+0x4], R27 ;  /* 0x0000041b06002986 */ /* 0x0003e2000c101924 */
[----:B------:R-:W-:-:S03]  /*95d0*/  ISETP.GT.AND P2, PT, R0, 0x8, P0 ;  /* 0x000000080000780c */ /* 0x000fc60000744270 */
[----:B------:R-:W-:Y:S01]  /*95e0*/  @P4 STG.E desc[UR36][R4.64+0x20], R23 ;  /* 0x0000201704004986 */ /* 0x000fe2000c101924 */
[----:B------:R-:W-:Y:S01]  /*95f0*/  IADD3 R8, P4, R11, R4, RZ ;  /* 0x000000040b087210 */ /* 0x000fe20007f9e0ff */
[-C--:B------:R-:W-:Y:S01]  /*9600*/  FMUL R11, R30, R154.reuse ;  /* 0x0000009a1e0b7220 */ /* 0x080fe20000400000 */
[-C--:B0-----:R-:W-:Y:S01]  /*9610*/  FMUL R15, R34, R154.reuse ;  /* 0x0000009a220f7220 */ /* 0x081fe20000400000 */
[----:B------:R-:W-:Y:S01]  /*9620*/  @P3 STG.E desc[UR36][R4.64+0x24], R29 ;  /* 0x0000241d04003986 */ /* 0x000fe2000c101924 */
[----:B------:R-:W-:Y:S01]  /*9630*/  ISETP.GT.AND P3, PT, R0, 0x9, P0 ;  /* 0x000000090000780c */ /* 0x000fe20000764270 */
[----:B------:R-:W-:Y:S01]  /*9640*/  IMAD.X R9, R9, 0x1, R5, P4 ;  /* 0x0000000109097824 */ /* 0x000fe200020e0605 */
[----:B------:R-:W-:Y:S01]  /*9650*/  F2FP.TF32.F32.PACK_B R11, R11 ;  /* 0x0000000bff0b723e */ /* 0x000fe200024050ff */
[----:B-1----:R-:W-:Y:S01]  /*9660*/  FMUL R7, R32, R154 ;  /* 0x0000009a20077220 */ /* 0x002fe20000400000 */
[C---:B------:R-:W-:Y:S02]  /*9670*/  ISETP.GT.AND P4, PT, R0.reuse, 0x11, P1 ;  /* 0x000000110000780c */ /* 0x040fe40000f84270 */
[----:B------:R-:W-:Y:S01]  /*9680*/  F2FP.TF32.F32.PACK_B R15, R15 ;  /* 0x0000000fff0f723e */ /* 0x000fe200024050ff */
[----:B------:R0:W-:Y:S01]  /*9690*/  @P2 STG.E desc[UR36][R8.64+0x20], R11 ;  /* 0x0000200b08002986 */ /* 0x0001e2000c101924 */
[----:B------:R-:W-:-:S02]  /*96a0*/  ISETP.GT.AND P2, PT, R0, 0x10, P1 ;  /* 0x000000100000780c */ /* 0x000fc40000f44270 */
[----:B------:R-:W-:-:S03]  /*96b0*/  F2FP.TF32.F32.PACK_B R7, R7 ;  /* 0x00000007ff07723e */ /* 0x000fc600024050ff */
[----:B------:R-:W-:Y:S01]  /*96c0*/  @P3 STG.E desc[UR36][R12.64+0x24], R31 ;  /* 0x0000241f0c003986 */ /* 0x000fe2000c101924 */
[----:B------:R-:W-:-:S03]  /*96d0*/  ISETP.GT.AND P3, PT, R0, 0x10, P0 ;  /* 0x000000100000780c */ /* 0x000fc60000764270 */
[----:B------:R-:W-:Y:S01]  /*96e0*/  @P4 STG.E desc[UR36][R4.64+0x44], R33 ;  /* 0x0000442104004986 */ /* 0x000fe2000c101924 */
[----:B------:R-:W-:Y:S01]  /*96f0*/  ISETP.GT.AND P4, PT, R0, 0x18, P1 ;  /* 0x000000180000780c */ /* 0x000fe20000f84270 */
[-C--:B0-----:R-:W-:Y:S01]  /*9700*/  FMUL R9, R36, R154.reuse ;  /* 0x0000009a24097220 */ /* 0x081fe20000400000 */
[----:B------:R-:W-:Y:S01]  /*9710*/  FMUL R11, R38, R154 ;  /* 0x0000009a260b7220 */ /* 0x000fe20000400000 */
[----:B------:R0:W-:Y:S01]  /*9720*/  @P2 STG.E desc[UR36][R4.64+0x40], R7 ;  /* 0x0000400704002986 */ /* 0x0001e2000c101924 */
[----:B------:R-:W-:Y:S02]  /*9730*/  ISETP.GT.AND P2, PT, R0, 0x11, P0 ;  /* 0x000000110000780c */ /* 0x000fe40000744270 */
[----:B------:R-:W-:Y:S02]  /*9740*/  F2FP.TF32.F32.PACK_B R9, R9 ;  /* 0x00000009ff09723e */ /* 0x000fe400024050ff */
[----:B------:R-:W-:Y:S01]  /*9750*/  F2FP.TF32.F32.PACK_B R11, R11 ;  /* 0x0000000bff0b723e */ /* 0x000fe200024050ff */
[----:B------:R-:W-:-:S02]  /*9760*/  @P3 IMAD.MOV.U32 R6, RZ, RZ, R12 ;  /* 0x000000ffff063224 */ /* 0x000fc400078e000c */
[----:B0-----:R-:W-:-:S05]  /*9770*/  @P3 IMAD.MOV.U32 R7, RZ, RZ, R13 ;  /* 0x000000ffff073224 */ /* 0x001fca00078e000d */
[----:B------:R0:W-:Y:S01]  /*9780*/  @P3 STG.E desc[UR36][R6.64+0x40], R15 ;  /* 0x0000400f06003986 */ /* 0x0001e2000c101924 */
[----:B------:R-:W-:Y:S01]  /*9790*/  ISETP.GT.AND P3, PT, R0, 0x19, P1 ;  /* 0x000000190000780c */ /* 0x000fe20000f64270 */
[----:B0-----:R-:W-:Y:S02]  /*97a0*/  @P2 IMAD.MOV.U32 R6, RZ, RZ, R12 ;  /* 0x000000ffff062224 */ /* 0x001fe400078e000c */
[----:B------:R-:W-:Y:S01]  /*97b0*/  FMUL R15, R40, R154 ;  /* 0x0000009a280f7220 */ /* 0x000fe20000400000 */
[----:B------:R-:W-:-:S04]  /*97c0*/  @P2 IMAD.MOV.U32 R7, RZ, RZ, R13 ;  /* 0x000000ffff072224 */ /* 0x000fc800078e000d */
[----:B------:R-:W-:Y:S01]  /*97d0*/  F2FP.TF32.F32.PACK_B R15, R15 ;  /* 0x0000000fff0f723e */ /* 0x000fe200024050ff */
[----:B------:R0:W-:Y:S01]  /*97e0*/  @P2 STG.E desc[UR36][R6.64+0x44], R35 ;  /* 0x0000442306002986 */ /* 0x0001e2000c101924 */
[----:B------:R-:W-:-:S03]  /*97f0*/  ISETP.GT.AND P2, PT, R0, 0x18, P0 ;  /* 0x000000180000780c */ /* 0x000fc60000744270 */
[----:B------:R1:W-:Y:S01]  /*9800*/  @P4 STG.E desc[UR36][R4.64+0x60], R9 ;  /* 0x0000600904004986 */ /* 0x0003e2000c101924 */
[----:B------:R-:W-:-:S03]  /*9810*/  ISETP.GT.AND P4, PT, R0, 0x19, P0 ;  /* 0x000000190000780c */ /* 0x000fc60000784270 */
[----:B------:R-:W-:Y:S01]  /*9820*/  @P3 STG.E desc[UR36][R4.64+0x64], R37 ;  /* 0x0000642504003986 */ /* 0x000fe2000c101924 */
[----:B------:R-:W-:-:S05]  /*9830*/  ISETP.GT.AND P3, PT, R0, 0x20, P1 ;  /* 0x000000200000780c */ /* 0x000fca0000f64270 */
[----:B0-----:R-:W-:Y:S02]  /*9840*/  @P2 IMAD.MOV.U32 R6, RZ, RZ, R12 ;  /* 0x000000ffff062224 */ /* 0x001fe400078e000c */
[----:B------:R-:W-:Y:S02]  /*9850*/  @P2 IMAD.MOV.U32 R7, RZ, RZ, R13 ;  /* 0x000000ffff072224 */ /* 0x000fe400078e000d */
[----:B-1----:R-:W-:-:S03]  /*9860*/  FMUL R9, R42, R154 ;  /* 0x0000009a2a097220 */ /* 0x002fc60000400000 */
[----:B------:R0:W-:Y:S01]  /*9870*/  @P2 STG.E desc[UR36][R6.64+0x60], R11 ;  /* 0x0000600b06002986 */ /* 0x0001e2000c101924 */
[----:B------:R-:W-:Y:S02]  /*9880*/  ISETP.GT.AND P2, PT, R0, 0x21, P1 ;  /* 0x000000210000780c */ /* 0x000fe40000f44270 */
[----:B------:R-:W-:Y:S01]  /*9890*/  F2FP.TF32.F32.PACK_B R9, R9 ;  /* 0x00000009ff09723e */ /* 0x000fe200024050ff */
        /* <DEDUP_REMOVED lines=169> */
[C---:B------:R-:W-:Y:S02]  /*a330*/  ISETP.GT.AND P4, PT, R0.reuse, 0x78, P0 ;  /* 0x000000780000780c */ /* 0x040fe40000784270 */
[----:B------:R-:W-:-:S03]  /*a340*/  ISETP.GT.AND P0, PT, R0, 0x79, P0 ;  /* 0x000000790000780c */ /* 0x000fc60000704270 */
[----:B0-----:R-:W-:Y:S02]  /*a350*/  @P3 IMAD.MOV.U32 R6, RZ, RZ, R12 ;  /* 0x000000ffff063224 */ /* 0x001fe400078e000c */
[----:B------:R-:W-:Y:S02]  /*a360*/  @P3 IMAD.MOV.U32 R7, RZ, RZ, R13 ;  /* 0x000000ffff073224 */ /* 0x000fe400078e000d */
[----:B-1----:R-:W-:-:S03]  /*a370*/  FMUL R11, R86, R154 ;  /* 0x0000009a560b7220 */ /* 0x002fc60000400000 */
[----:B------:R0:W-:Y:S01]  /*a380*/  @P3 STG.E desc[UR36][R6.64+0x1c0], R15 ;  /* 0x0001c00f06003986 */ /* 0x0001e2000c101924 */
[C---:B------:R-:W-:Y:S02]  /*a390*/  ISETP.GT.AND P3, PT, R0.reuse, 0x78, P1 ;  /* 0x000000780000780c */ /* 0x040fe40000f64270 */
[----:B------:R-:W-:Y:S02]  /*a3a0*/  ISETP.GT.AND P1, PT, R0, 0x79, P1 ;  /* 0x000000790000780c */ /* 0x000fe40000f24270 */
[----:B------:R-:W-:Y:S01]  /*a3b0*/  F2FP.TF32.F32.PACK_B R11, R11 ;  /* 0x0000000bff0b723e */ /* 0x000fe200024050ff */
[----:B0-----:R-:W-:Y:S02]  /*a3c0*/  @P2 IMAD.MOV.U32 R6, RZ, RZ, R12 ;  /* 0x000000ffff062224 */ /* 0x001fe400078e000c */
[----:B------:R-:W-:-:S05]  /*a3d0*/  @P2 IMAD.MOV.U32 R7, RZ, RZ, R13 ;  /* 0x000000ffff072224 */ /* 0x000fca00078e000d */
[----:B------:R-:W-:Y:S04]  /*a3e0*/  @P2 STG.E desc[UR36][R6.64+0x1c4], R83 ;  /* 0x0001c45306002986 */ /* 0x000fe8000c101924 */
[----:B------:R-:W-:Y:S04]  /*a3f0*/  @P3 STG.E desc[UR36][R4.64+0x1e0], R9 ;  /* 0x0001e00904003986 */ /* 0x000fe8000c101924 */
[----:B------:R0:W-:Y:S02]  /*a400*/  @P1 STG.E desc[UR36][R4.64+0x1e4], R85 ;  /* 0x0001e45504001986 */ /* 0x0001e4000c101924 */
[----:B0-----:R-:W-:-:S02]  /*a410*/  @P4 IMAD.MOV.U32 R4, RZ, RZ, R12 ;  /* 0x000000ffff044224 */ /* 0x001fc400078e000c */
[----:B------:R-:W-:-:S05]  /*a420*/  @P4 IMAD.MOV.U32 R5, RZ, RZ, R13 ;  /* 0x000000ffff054224 */ /* 0x000fca00078e000d */
[----:B------:R0:W-:Y:S04]  /*a430*/  @P4 STG.E desc[UR36][R4.64+0x1e0], R11 ;  /* 0x0001e00b04004986 */ /* 0x0001e8000c101924 */
[----:B------:R0:W-:Y:S02]  /*a440*/  @P0 STG.E desc[UR36][R12.64+0x1e4], R87 ;  /* 0x0001e4570c000986 */ /* 0x0001e4000c101924 */
.L_x_284:
[----:B------:R-:W-:Y:S05]  /*a450*/  BSYNC B0 ;  /* 0x0000000000007941 */ /* 0x000fea0003800000 */
.L_x_32:
[----:B------:R-:W-:Y:S01]  /*a460*/  ULDC UR4, c[0x0][0xc] ;  /* 0x0000030000047ab9 */ /* 0x000fe20000000800 */
[----:B------:R-:W-:Y:S01]  /*a470*/  ULDC UR5, c[0x0][0x10] ;  /* 0x0000040000057ab9 */ /* 0x000fe20000000800 */
[----:B0-----:R-:W0:Y:S01]  /*a480*/  LDC R5, c[0x0][0x14] ;  /* 0x00000500ff057b82 */ /* 0x001e220000000800 */
[----:B------:R-:W-:Y:S01]  /*a490*/  UIMAD.WIDE.U32 UR4, UR4, UR5, URZ ;  /* 0x00000005040472a5 */ /* 0x000fe2000f8e003f */
[----:B------:R-:W-:Y:S01]  /*a4a0*/  PRMT R0, RZ, 0x7610, R0 ;  /* 0x00007610ff007816 */ /* 0x000fe20000000000 */
[----:B------:R-:W-:Y:S02]  /*a4b0*/  IMAD.MOV.U32 R153, RZ, RZ, -0x1 ;  /* 0xffffffffff997424 */ /* 0x000fe400078e00ff */
[----:B------:R-:W-:Y:S02]  /*a4c0*/  IMAD.MOV.U32 R23, RZ, RZ, -0x1 ;  /* 0xffffffffff177424 */ /* 0x000fe400078e00ff */
[----:B0-----:R-:W-:-:S04]  /*a4d0*/  IMAD.WIDE.U32 R16, R5, UR4, R16 ;  /* 0x0000000405107c25 */ /* 0x001fc8000f8e0010 */
[----:B------:R-:W-:Y:S01]  /*a4e0*/  IMAD R5, R5, UR5, RZ ;  /* 0x0000000505057c24 */ /* 0x000fe2000f8e02ff */
[----:B------:R-:W-:Y:S02]  /*a4f0*/  ULDC.64 UR4, c[0x0][0x650] ;  /* 0x0001940000047ab9 */ /* 0x000fe40000000a00 */
[----:B------:R-:W-:Y:S01]  /*a500*/  ISETP.GE.U32.AND P0, PT, R16, UR4, PT ;  /* 0x0000000410007c0c */ /* 0x000fe2000bf06070 */
[----:B------:R-:W-:-:S05]  /*a510*/  IMAD.IADD R17, R17, 0x1, R5 ;  /* 0x0000000111117824 */ /* 0x000fca00078e0205 */
[----:B------:R-:W-:-:S13]  /*a520*/  ISETP.GE.U32.AND.EX P0, PT, R17, UR5, PT, P0 ;  /* 0x0000000511007c0c */ /* 0x000fda000bf06100 */
[----:B------:R-:W-:Y:S05]  /*a530*/  @P0 BRA `(.L_x_285) ;  /* 0x0000000400640947 */ /* 0x000fea0003800000 */
[----:B------:R-:W0:Y:S01]  /*a540*/  S2R R12, SR_CTAID.X ;  /* 0x00000000000c7919 */ /* 0x000e220000002500 */
[----:B------:R-:W1:Y:S01]  /*a550*/  LDC.64 R10, c[0x0][0x628] ;  /* 0x00018a00ff0a7b82 */ /* 0x000e620000000a00 */
[----:B------:R-:W-:Y:S01]  /*a560*/  ULDC UR4, c[0x0][0x150] ;  /* 0x0000540000047ab9 */ /* 0x000fe20000000800 */
[----:B--2---:R-:W-:Y:S01]  /*a570*/  IMAD.MOV.U32 R8, RZ, RZ, R16 ;  /* 0x000000ffff087224 */ /* 0x004fe200078e0010 */
[----:B------:R-:W2:Y:S01]  /*a580*/  S2R R24, SR_CTAID.Y ;  /* 0x0000000000187919 */ /* 0x000ea20000002600 */
[----:B------:R-:W-:-:S04]  /*a590*/  IMAD.MOV.U32 R9, RZ, RZ, R17 ;  /* 0x000000ffff097224 */ /* 0x000fc800078e0011 */
[----:B------:R-:W2:Y:S08]  /*a5a0*/  LDC R21, c[0x0][0x144] ;  /* 0x00005100ff157b82 */ /* 0x000eb00000000800 */
[----:B------:R-:W2:Y:S08]  /*a5b0*/  LDC R0, c[0x0][0x630] ;  /* 0x00018c00ff007b82 */ /* 0x000eb00000000800 */
[----:B------:R-:W2:Y:S01]  /*a5c0*/  LDC.64 R14, c[0x0][0x620] ;  /* 0x00018800ff0e7b82 */ /* 0x000ea20000000a00 */
[----:B-1----:R-:W-:-:S04]  /*a5d0*/  ISETP.NE.U32.AND P0, PT, R10, RZ, PT ;  /* 0x000000ff0a00720c */ /* 0x002fc80003f05070 */
[----:B------:R-:W-:Y:S02]  /*a5e0*/  ISETP.NE.AND.EX P0, PT, R11, RZ, PT, P0 ;  /* 0x000000ff0b00720c */ /* 0x000fe40003f05300 */
[----:B0-----:R-:W-:-:S05]  /*a5f0*/  I2FP.F32.U32 R3, R12 ;  /* 0x0000000c00037245 */ /* 0x001fca0000201000 */
[----:B------:R-:W-:-:S04]  /*a600*/  FMUL R3, R3, UR4 ;  /* 0x0000000403037c20 */ /* 0x000fc80008400000 */
[----:B------:R0:W1:Y:S02]  /*a610*/  F2I.U32.TRUNC.NTZ R20, R3 ;  /* 0x0000000300147305 */ /* 0x000064000020f000 */
[----:B------:R-:W-:Y:S05]  /*a620*/  @!P0 BRA `(.L_x_286) ;  /* 0x0000000000288947 */ /* 0x000fea0003800000 */
[----:B0-----:R-:W0:Y:S02]  /*a630*/  LDC R3, c[0x0][0x634] ;  /* 0x00018d00ff037b82 */ /* 0x001e240000000800 */
        /* <DEDUP_REMOVED lines=9> */
.L_x_286:
[----:B------:R-:W3:Y:S01]  /*a6d0*/  LDC.64 R30, c[0x0][0x640] ;  /* 0x00019000ff1e7b82 */ /* 0x000ee20000000a00 */
[-CC-:B--2---:R-:W-:Y:S01]  /*a6e0*/  SHF.R.U64 R23, R8, R0.reuse, R9.reuse ;  /* 0x0000000008177219 */ /* 0x184fe20000001209 */
[----:B-1----:R-:W-:Y:S01]  /*a6f0*/  IMAD.MOV R20, RZ, RZ, -R20 ;  /* 0x000000ffff147224 */ /* 0x002fe200078e0a14 */
[----:B------:R-:W-:Y:S01]  /*a700*/  SHF.R.U32.HI R0, RZ, R0, R9 ;  /* 0x00000000ff007219 */ /* 0x000fe20000011609 */
[----:B------:R-:W-:Y:S01]  /*a710*/  ULDC UR4, c[0x0][0x154] ;  /* 0x0000550000047ab9 */ /* 0x000fe20000000800 */
[----:B0-----:R-:W-:Y:S01]  /*a720*/  IADD3 R3, P0, RZ, -R23, RZ ;  /* 0x80000017ff037210 */ /* 0x001fe20007f1e0ff */
[----:B------:R-:W-:Y:S02]  /*a730*/  IMAD R26, R21, R20, R12 ;  /* 0x00000014151a7224 */ /* 0x000fe400078e020c */
[----:B------:R-:W0:Y:S01]  /*a740*/  LDC R6, c[0x0][0x618] ;  /* 0x00018600ff067b82 */ /* 0x000e220000000800 */
[----:B------:R-:W-:Y:S02]  /*a750*/  IMAD.MOV.U32 R7, RZ, RZ, 0x1 ;  /* 0x00000001ff077424 */ /* 0x000fe400078e00ff */
[----:B------:R-:W-:-:S04]  /*a760*/  IMAD.X R5, RZ, RZ, ~R0, P0 ;  /* 0x000000ffff057224 */ /* 0x000fc800000e0e00 */
[-C--:B------:R-:W-:Y:S01]  /*a770*/  IMAD R0, R5, R14.reuse, RZ ;  /* 0x0000000e05007224 */ /* 0x080fe200078e02ff */
[----:B------:R-:W1:Y:S01]  /*a780*/  LDC R8, c[0x0][0x608] ;  /* 0x00018200ff087b82 */ /* 0x000e620000000800 */
[----:B------:R-:W-:-:S04]  /*a790*/  IMAD.WIDE.U32 R4, R3, R14, R16 ;  /* 0x0000000e03047225 */ /* 0x000fc800078e0010 */
[----:B------:R-:W-:Y:S01]  /*a7a0*/  IMAD R3, R3, R15, R0 ;  /* 0x0000000f03037224 */ /* 0x000fe200078e0200 */
[----:B------:R-:W-:Y:S02]  /*a7b0*/  I2FP.F32.U32 R0, R24 ;  /* 0x0000001800007245 */ /* 0x000fe40000201000 */
[----:B------:R-:W2:Y:S01]  /*a7c0*/  LDC R28, c[0x0][0x658] ;  /* 0x00019600ff1c7b82 */ /* 0x000ea20000000800 */
[----:B------:R-:W-:Y:S01]  /*a7d0*/  IMAD.IADD R3, R5, 0x1, R3 ;  /* 0x0000000105037824 */ /* 0x000fe200078e0203 */
[----:B---3--:R-:W-:Y:S01]  /*a7e0*/  ISETP.NE.U32.AND P0, PT, R30, RZ, PT ;  /* 0x000000ff1e00720c */ /* 0x008fe20003f05070 */
[----:B------:R-:W-:Y:S01]  /*a7f0*/  FMUL R0, R0, UR4 ;  /* 0x0000000400007c20 */ /* 0x000fe20008400000 */
[----:B------:R-:W-:Y:S02]  /*a800*/  IMAD.MOV.U32 R5, RZ, RZ, -0x1 ;  /* 0xffffffffff057424 */ /* 0x000fe400078e00ff */
[----:B------:R-:W-:Y:S01]  /*a810*/  ISETP.NE.AND.EX P0, PT, R31, RZ, PT, P0 ;  /* 0x000000ff1f00720c */ /* 0x000fe20003f05300 */
[----:B------:R3:W2:Y:S01]  /*a820*/  F2I.U32.TRUNC.NTZ R14, R0 ;  /* 0x00000000000e7305 */ /* 0x0006a2000020f000 */
[----:B------:R-:W3:Y:S01]  /*a830*/  LDC R15, c[0x0][0x148] ;  /* 0x00005200ff0f7b82 */ /* 0x000ee20000000800 */
[----:B0-----:R-:W-:-:S02]  /*a840*/  SHF.R.U64 R12, R4, R6, R3 ;  /* 0x00000006040c7219 */ /* 0x001fc40000001203 */
[----:B------:R-:W-:-:S05]  /*a850*/  SHF.R.U32.HI R3, RZ, R6, R3 ;  /* 0x00000006ff037219 */ /* 0x000fca0000011603 */
[----:B------:R-:W0:Y:S01]  /*a860*/  LDC R20, c[0x0][0x600] ;  /* 0x00018000ff147b82 */ /* 0x000e220000000800 */
[-CC-:B-1----:R-:W-:Y:S02]  /*a870*/  SHF.R.U64 R10, R12, R8.reuse, R3.reuse ;  /* 0x000000080c0a7219 */ /* 0x182fe40000001203 */
[----:B------:R-:W-:-:S05]  /*a880*/  SHF.R.U32.HI R3, RZ, R8, R3 ;  /* 0x00000008ff037219 */ /* 0x000fca0000011603 */
[----:B------:R-:W1:Y:S01]  /*a890*/  LDC R25, c[0x0][0x648] ;  /* 0x00019200ff197b82 */ /* 0x000e620000000800 */
[-C--:B--2---:R-:W-:Y:S02]  /*a8a0*/  SHF.L.U32 R4, R5, R28.reuse, RZ ;  /* 0x0000001c05047219 */ /* 0x084fe400000006ff */
[-CC-:B------:R-:W-:Y:S02]  /*a8b0*/  SHF.R.U64 R13, R10, R28.reuse, R3.reuse ;  /* 0x0000001c0a0d7219 */ /* 0x180fe40000001203 */
[----:B------:R-:W-:Y:S02]  /*a8c0*/  SHF.R.U32.HI R5, RZ, R28, R3 ;  /* 0x0000001cff057219 */ /* 0x000fe40000011603 */
[----:B------:R-:W-:Y:S01]  /*a8d0*/  LOP3.LUT R21, RZ, R4, RZ, 0x33, !PT ;  /* 0x00000004ff157212 */ /* 0x000fe200078e33ff */
[----:B------:R-:W2:Y:S01]  /*a8e0*/  LDC R27, c[0x0][0x638] ;  /* 0x00018e00ff1b7b82 */ /* 0x000ea20000000800 */
[----:B------:R-:W-:Y:S01]  /*a8f0*/  SHF.L.U32 R28, R7, R28, RZ ;  /* 0x0000001c071c7219 */ /* 0x000fe200000006ff */
[----:B------:R-:W-:-:S06]  /*a900*/  IMAD.MOV.U32 R4, RZ, RZ, R13 ;  /* 0x000000ffff047224 */ /* 0x000fcc00078e000d */
[----:B------:R-:W0:Y:S01]  /*a910*/  LDC R29, c[0x0][0x610] ;  /* 0x00018400ff1d7b82 */ /* 0x000e220000000800 */
[----:B------:R-:W-:Y:S05]  /*a920*/  @!P0 BRA `(.L_x_287) ;  /* 0x0000000000288947 */ /* 0x000fea0003800000 */
[----:B---3--:R-:W3:Y:S02]  /*a930*/  LDC R0, c[0x0][0x64c] ;  /* 0x00019300ff007b82 */ /* 0x008ee40000000800 */
[----:B---3--:R-:W-:-:S05]  /*a940*/  IADD3 R3, P0, R13, R0, RZ ;  /* 0x000000000d037210 */ /* 0x008fca0007f1e0ff */
        /* <DEDUP_REMOVED lines=8> */
.L_x_287:
[----:B------:R-:W-:Y:S01]  /*a9d0*/  ISETP.NE.AND P0, PT, R2, 0x1, PT ;  /* 0x000000010200780c */ /* 0x000fe20003f05270 */
[----:B------:R-:W-:Y:S01]  /*a9e0*/  IMAD.MOV R14, RZ, RZ, -R14 ;  /* 0x000000ffff0e7224 */ /* 0x000fe200078e0a0e */
[----:B-1-3--:R-:W-:Y:S01]  /*a9f0*/  SHF.R.U64 R0, R4, R25, R5 ;  /* 0x0000001904007219 */ /* 0x00afe20000001205 */
[----:B0-----:R-:W-:Y:S01]  /*aa00*/  VIADD R5, R20, 0xffffffff ;  /* 0xffffffff14057836 */ /* 0x001fe20000000000 */
[----:B------:R-:W-:Y:S01]  /*aa10*/  LOP3.LUT R3, R10, R21, RZ, 0xc0, !PT ;  /* 0x000000150a037212 */ /* 0x000fe200078ec0ff */
[----:B------:R-:W-:Y:S02]  /*aa20*/  IMAD.MOV.U32 R6, RZ, RZ, 0x1 ;  /* 0x00000001ff067424 */ /* 0x000fe400078e00ff */
[----:B------:R-:W-:Y:S01]  /*aa30*/  IMAD.MOV R4, RZ, RZ, -R0 ;  /* 0x000000ffff047224 */ /* 0x000fe200078e0a00 */
[----:B------:R-:W-:Y:S01]  /*aa40*/  LOP3.LUT R5, R12, R5, RZ, 0xc0, !PT ;  /* 0x000000050c057212 */ /* 0x000fe200078ec0ff */
[----:B------:R-:W-:Y:S02]  /*aa50*/  IMAD R3, R28, R0, R3 ;  /* 0x000000001c037224 */ /* 0x000fe400078e0203 */
[----:B--2---:R-:W-:-:S02]  /*aa60*/  IMAD R0, R4, R27, R13 ;  /* 0x0000001b04007224 */ /* 0x004fc400078e020d */
[----:B------:R-:W-:Y:S02]  /*aa70*/  @P0 IMAD R26, R15, R14, R24 ;  /* 0x0000000e0f1a0224 */ /* 0x000fe400078e0218 */
[----:B------:R-:W-:Y:S01]  /*aa80*/  IMAD R4, R0, R20, R5 ;  /* 0x0000001400047224 */ /* 0x000fe200078e0205 */
[----:B------:R-:W-:Y:S01]  /*aa90*/  PRMT R0, R6, 0x7610, R0 ;  /* 0x0000761006007816 */ /* 0x000fe20000000000 */
[----:B------:R-:W-:-:S05]  /*aaa0*/  IMAD R3, R3, R29, R26 ;  /* 0x0000001d03037224 */ /* 0x000fca00078e021a */
[----:B------:R-:W-:Y:S02]  /*aab0*/  SEL R153, R4, R3, !P0 ;  /* 0x0000000304997207 */ /* 0x000fe40004000000 */
[----:B------:R-:W-:-:S07]  /*aac0*/  SEL R3, R3, R4, !P0 ;  /* 0x0000000403037207 */ /* 0x000fce0004000000 */
.L_x_285:
[----:B------:R-:W-:Y:S01]  /*aad0*/  LOP3.LUT P0, RZ, R0, 0xff, RZ, 0xc0, !PT ;  /* 0x000000ff00ff7812 */ /* 0x000fe2000780c0ff */
[----:B------:R-:W-:-:S12]  /*aae0*/  IMAD.MOV.U32 R152, RZ, RZ, R3 ;  /* 0x000000ffff987224 */ /* 0x000fd800078e0003 */
[----:B------:R-:W-:Y:S05]  /*aaf0*/  @P0 BRA `(.L_x_288) ;  /* 0xffffff6400a40947 */ /* 0x000fea000383ffff */
[----:B------:R-:W-:Y:S05]  /*ab00*/  EXIT ;  /* 0x000000000000794d */ /* 0x000fea0003800000 */
.L_x_7:
[----:B0-----:R-:W-:Y:S01]  /*ab10*/  ULDC.64 UR4, c[0x0][0x650] ;  /* 0x0001940000047ab9 */ /* 0x001fe20000000a00 */
        /* <DEDUP_REMOVED lines=25> */
.L_x_290:
[----:B------:R-:W0:Y:S01]  /*acb0*/  LDC.64 R26, c[0x0][0x640] ;  /* 0x00019000ff1a7b82 */ /* 0x000e220000000a00 */
[-CC-:B------:R-:W-:Y:S01]  /*acc0*/  SHF.R.U64 R20, R12, R8.reuse, R13.reuse ;  /* 0x000000080c147219 */ /* 0x180fe2000000120d */
[----:B------:R-:W-:Y:S01]  /*acd0*/  IMAD.MOV.U32 R30, RZ, RZ, 0x1 ;  /* 0x00000001ff1e7424 */ /* 0x000fe200078e00ff */
[----:B------:R-:W-:Y:S02]  /*ace0*/  SHF.R.U32.HI R6, RZ, R8, R13 ;  /* 0x00000008ff067219 */ /* 0x000fe4000001160d */
[----:B------:R-:W-:-:S03]  /*acf0*/  IADD3 R11, P0, RZ, -R20, RZ ;  /* 0x80000014ff0b7210 */ /* 0x000fc60007f1e0ff */
[----:B------:R-:W1:Y:S02]  /*ad00*/  LDC R10, c[0x0][0x618] ;  /* 0x00018600ff0a7b82 */ /* 0x000e640000000800 */
[----:B------:R-:W-:-:S04]  /*ad10*/  IMAD.X R7, RZ, RZ, ~R6, P0 ;  /* 0x000000ffff077224 */ /* 0x000fc800000e0e06 */
[-C--:B------:R-:W-:Y:S02]  /*ad20*/  IMAD R8, R7, R22.reuse, RZ ;  /* 0x0000001607087224 */ /* 0x080fe400078e02ff */
[----:B------:R-:W2:Y:S01]  /*ad30*/  LDC R12, c[0x0][0x608] ;  /* 0x00018200ff0c7b82 */ /* 0x000ea20000000800 */
[----:B------:R-:W-:-:S04]  /*ad40*/  IMAD.WIDE.U32 R6, R11, R22, R16 ;  /* 0x000000160b067225 */ /* 0x000fc800078e0010 */
[----:B------:R-:W-:-:S03]  /*ad50*/  IMAD R11, R11, R23, R8 ;  /* 0x000000170b0b7224 */ /* 0x000fc600078e0208 */
[----:B------:R-:W3:Y:S01]  /*ad60*/  LDC R25, c[0x0][0x658] ;  /* 0x00019600ff197b82 */ /* 0x000ee20000000800 */
[----:B------:R-:W-:Y:S01]  /*ad70*/  IMAD.IADD R7, R7, 0x1, R11 ;  /* 0x0000000107077824 */ /* 0x000fe200078e020b */
[----:B0-----:R-:W-:-:S04]  /*ad80*/  ISETP.NE.U32.AND P0, PT, R26, RZ, PT ;  /* 0x000000ff1a00720c */ /* 0x001fc80003f05070 */
[----:B------:R-:W-:Y:S02]  /*ad90*/  ISETP.NE.AND.EX P0, PT, R27, RZ, PT, P0 ;  /* 0x000000ff1b00720c */ /* 0x000fe40003f05300 */
[----:B------:R-:W0:Y:S01]  /*ada0*/  LDC R23, c[0x0][0x600] ;  /* 0x00018000ff177b82 */ /* 0x000e220000000800 */
[-CC-:B-1----:R-:W-:Y:S02]  /*adb0*/  SHF.R.U64 R8, R6, R10.reuse, R7.reuse ;  /* 0x0000000a06087219 */ /* 0x182fe40000001207 */
[----:B------:R-:W-:Y:S01]  /*adc0*/  SHF.R.U32.HI R7, RZ, R10, R7 ;  /* 0x0000000aff077219 */ /* 0x000fe20000011607 */
[----:B------:R-:W-:-:S04]  /*add0*/  IMAD.MOV.U32 R10, RZ, RZ, -0x1 ;  /* 0xffffffffff0a7424 */ /* 0x000fc800078e00ff */
        /* <DEDUP_REMOVED lines=21> */
.L_x_291:
[----:B------:R-:W-:Y:S01]  /*af30*/  ISETP.NE.AND P0, PT, R2, 0x1, PT ;  /* 0x000000010200780c */ /* 0x000fe20003f05270 */
[----:B0-----:R-:W-:Y:S01]  /*af40*/  VIADD R11, R23, 0xffffffff ;  /* 0xffffffff170b7836 */ /* 0x001fe20000000000 */
[----:B-1----:R-:W-:Y:S02]  /*af50*/  SHF.R.U64 R6, R6, R24, R7 ;  /* 0x0000001806067219 */ /* 0x002fe40000001207 */
[----:B------:R-:W-:Y:S02]  /*af60*/  SHF.L.U32 R30, R30, R25, RZ ;  /* 0x000000191e1e7219 */ /* 0x000fe400000006ff */
[----:B------:R-:W-:Y:S01]  /*af70*/  LOP3.LUT R5, R21, R32, RZ, 0xc0, !PT ;  /* 0x0000002015057212 */ /* 0x000fe200078ec0ff */
[----:B------:R-:W-:-:S04]  /*af80*/  IMAD.MOV R7, RZ, RZ, -R6 ;  /* 0x000000ffff077224 */ /* 0x000fc800078e0a06 */
[----:B------:R-:W-:Y:S01]  /*af90*/  IMAD R6, R30, R6, R5 ;  /* 0x000000061e067224 */ /* 0x000fe200078e0205 */
[----:B------:R-:W-:Y:S01]  /*afa0*/  LOP3.LUT R5, R8, R11, RZ, 0xc0, !PT ;  /* 0x0000000b08057212 */ /* 0x000fe200078ec0ff */
[----:B------:R-:W-:Y:S02]  /*afb0*/  @P0 IMAD R3, R9, R14, R4 ;  /* 0x0000000e09030224 */ /* 0x000fe400078e0204 */
[----:B--2---:R-:W-:Y:S02]  /*afc0*/  IMAD R4, R7, R28, R22 ;  /* 0x0000001c07047224 */ /* 0x004fe400078e0216 */
[----:B---3--:R-:W-:Y:S02]  /*afd0*/  IMAD R3, R6, R29, R3 ;  /* 0x0000001d06037224 */ /* 0x008fe400078e0203 */
[----:B------:R-:W-:Y:S02]  /*afe0*/  IMAD R4, R4, R23, R5 ;  /* 0x0000001704047224 */ /* 0x000fe400078e0205 */
[----:B------:R-:W-:-:S02]  /*aff0*/  IMAD.MOV.U32 R8, RZ, RZ, 0x1 ;  /* 0x00000001ff087424 */ /* 0x000fc400078e00ff */
[----:B------:R-:W-:Y:S01]  /*b000*/  IMAD.MOV.U32 R6, RZ, RZ, R20 ;  /* 0x000000ffff067224 */ /* 0x000fe200078e0014 */
[----:B------:R-:W-:Y:S02]  /*b010*/  SEL R7, R4, R3, !P0 ;  /* 0x0000000304077207 */ /* 0x000fe40004000000 */
[----:B------:R-:W-:-:S07]  /*b020*/  SEL R13, R3, R4, !P0 ;  /* 0x00000004030d7207 */ /* 0x000fce0004000000 */
.L_x_289:
[----:B------:R-:W-:-:S08]  /*b030*/  NOP ;  /* 0x0000000000007918 */ /* 0x000fd00000000000 */
[----:B------:R-:W0:-:S00]  /*b040*/  USETMAXREG.DEALLOC.CTAPOOL 0x28 ;  /* 0x00000028000079c8 */ /* 0x000e0000080e0500 */
[----:B0-----:R-:W-:-:S13]  /*b050*/  ISETP.NE.AND P0, PT, R0, RZ, PT ;  /* 0x000000ff0000720c */ /* 0x001fda0003f05270 */
[----:B------:R-:W-:Y:S05]  /*b060*/  @P0 EXIT ;  /* 0x000000000000094d */ /* 0x000fea0003800000 */
[----:B------:R-:W-:Y:S01]  /*b070*/  LOP3.LUT P0, RZ, R8, 0xff, RZ, 0xc0, !PT ;  /* 0x000000ff08ff7812 */ /* 0x000fe2000780c0ff */
[----:B------:R-:W-:Y:S02]  /*b080*/  IMAD.MOV.U32 R0, RZ, RZ, 0x1 ;  /* 0x00000001ff007424 */ /* 0x000fe400078e00ff */
[----:B------:R-:W-:-:S10]  /*b090*/  IMAD.MOV.U32 R3, RZ, RZ, RZ ;  /* 0x000000ffff037224 */ /* 0x000fd400078e00ff */
[----:B------:R-:W-:Y:S05]  /*b0a0*/  @!P0 BRA `(.L_x_292) ;  /* 0x0000000c00448947 */ /* 0x000fea0003800000 */
[----:B------:R-:W0:Y:S01]  /*b0b0*/  LDC R0, c[0x0][0x28c] ;  /* 0x0000a300ff007b82 */ /* 0x000e220000000800 */
[----:B------:R-:W-:Y:S01]  /*b0c0*/  ULDC UR5, c[0x0][0x658] ;  /* 0x0001960000057ab9 */ /* 0x000fe20000000800 */
[----:B------:R-:W-:Y:S01]  /*b0d0*/  UMOV UR7, 0xffffffff ;  /* 0xffffffff00077882 */ /* 0x000fe20000000000 */
[----:B------:R-:W-:Y:S01]  /*b0e0*/  ULDC UR6, c[0x0][0xc] ;  /* 0x0000030000067ab9 */ /* 0x000fe20000000800 */
[----:B------:R-:W-:Y:S01]  /*b0f0*/  USHF.L.U32 UR8, UR7, UR5, URZ ;  /* 0x0000000507087299 */ /* 0x000fe2000800063f */
[----:B------:R-:W-:Y:S01]  /*b100*/  BSSY B0, `(.L_x_292) ;  /* 0x00000cb000007945 */ /* 0x000fe20003800000 */
[----:B------:R-:W-:Y:S01]  /*b110*/  UMOV UR9, 0x1 ;  /* 0x0000000100097882 */ /* 0x000fe20000000000 */
[----:B------:R-:W-:Y:S01]  /*b120*/  ULDC UR7, c[0x0][0x10] ;  /* 0x0000040000077ab9 */ /* 0x000fe20000000800 */
[----:B------:R-:W1:Y:S01]  /*b130*/  S2UR UR10, SR_CgaCtaId ;  /* 0x00000000000a79c3 */ /* 0x000e620000008800 */
[----:B------:R-:W-:Y:S01]  /*b140*/  UIMAD.WIDE.U32 UR6, UR6, UR7, URZ ;  /* 0x00000007060672a5 */ /* 0x000fe2000f8e003f */
[----:B------:R-:W-:Y:S01]  /*b150*/  IMAD.MOV.U32 R9, RZ, RZ, 0x1 ;  /* 0x00000001ff097424 */ /* 0x000fe200078e00ff */
[----:B------:R-:W-:Y:S01]  /*b160*/  USHF.L.U32 UR18, UR9, UR5, URZ ;  /* 0x0000000509127299 */ /* 0x000fe2000800063f */
[----:B------:R-:W-:Y:S01]  /*b170*/  LOP3.LUT R12, R19, 0x2, RZ, 0xfc, !PT ;  /* 0x00000002130c7812 */ /* 0x000fe200078efcff */
[----:B------:R-:W-:Y:S01]  /*b180*/  ULDC UR4, c[0x0][0x600] ;  /* 0x0001800000047ab9 */ /* 0x000fe20000000800 */
[----:B------:R-:W-:Y:S01]  /*b190*/  ULDC UR5, c[0x0][0x14] ;  /* 0x0000050000057ab9 */ /* 0x000fe20000000800 */
[----:B------:R-:W-:-:S02]  /*b1a0*/  UIADD3 UR4, UR4, -0x1, URZ ;  /* 0xffffffff04047890 */ /* 0x000fc4000fffe03f */
[----:B------:R-:W-:Y:S02]  /*b1b0*/  UIMAD.WIDE.U32 UR22, UR6, UR5, URZ ;  /* 0x00000005061672a5 */ /* 0x000fe4000f8e003f */
[----:B------:R-:W-:Y:S02]  /*b1c0*/  UIMAD UR13, UR7, UR5, URZ ;  /* 0x00000005070d72a4 */ /* 0x000fe4000f8e023f */
[----:B------:R-:W-:Y:S02]  /*b1d0*/  ULOP3.LUT UR17, URZ, UR8, URZ, 0x33, !UPT ;  /* 0x000000083f117292 */ /* 0x000fe4000f8e333f */
[----:B------:R-:W-:Y:S01]  /*b1e0*/  UIADD3 UR13, UR23, UR13, URZ ;  /* 0x0000000d170d7290 */ /* 0x000fe2000fffe03f */
[----:B0-----:R-:W-:Y:S01]  /*b1f0*/  VIADD R0, R0, 0x1f ;  /* 0x0000001f00007836 */ /* 0x001fe20000000000 */
[----:B------:R-:W-:-:S04]  /*b200*/  ULDC.64 UR24, c[0x0][0x198] ;  /* 0x0000660000187ab9 */ /* 0x000fc80000000a00 */
[----:B------:R-:W-:Y:S01]  /*b210*/  SHF.R.S32.HI R3, RZ, 0x1f, R0 ;  /* 0x0000001fff037819 */ /* 0x000fe20000011400 */
[----:B-1----:R-:W-:-:S03]  /*b220*/  IMAD.U32 R10, RZ, RZ, UR10 ;  /* 0x0000000aff0a7e24 */ /* 0x002fc6000f8e00ff */
[----:B------:R-:W-:Y:S01]  /*b230*/  LEA.HI R3, R3, R0, RZ, 0x5 ;  /* 0x0000000003037211 */ /* 0x000fe200078f28ff */
[----:B------:R-:W-:-:S03]  /*b240*/  IMAD.MOV.U32 R0, RZ, RZ, 0x1 ;  /* 0x00000001ff007424 */ /* 0x000fc600078e00ff */
[----:B------:R-:W-:Y:S01]  /*b250*/  SHF.R.S32.HI R8, RZ, 0x5, R3 ;  /* 0x00000005ff087819 */ /* 0x000fe20000011403 */
[----:B------:R-:W-:-:S04]  /*b260*/  IMAD.MOV.U32 R3, RZ, RZ, RZ ;  /* 0x000000ffff037224 */ /* 0x000fc800078e00ff */
[----:B------:R-:W-:-:S07]  /*b270*/  VIADD R11, R8, 0x1 ;  /* 0x00000001080b7836 */ /* 0x000fce0000000000 */
.L_x_303:
[----:B------:R-:W-:-:S03]  /*b280*/  UMOV UR5, 0xffffffff ;  /* 0xffffffff00057882 */ /* 0x000fc60000000000 */
[----:B------:R-:W-:Y:S05]  /*b290*/  BRA.DIV UR5, `(.L_x_293) ;  /* 0x0000000e05b07947 */ /* 0x000fea000b800000 */
[----:B------:R-:W-:-:S13]  /*b2a0*/  ELECT P6, URZ, PT ;  /* 0x00000000003f782f */ /* 0x000fda00038c0000 */
.L_x_314:
[----:B------:R-:W0:Y:S01]  /*b2b0*/  LDC R4, c[0x0][0x28c] ;  /* 0x0000a300ff047b82 */ /* 0x000e220000000800 */
[----:B------:R-:W-:Y:S01]  /*b2c0*/  BSSY B1, `(.L_x_294) ;  /* 0x000003b000017945 */ /* 0x000fe20003800000 */
[----:B0-----:R-:W-:-:S13]  /*b2d0*/  ISETP.LT.OR P6, PT, R4, 0x1, !P6 ;  /* 0x000000010400780c */ /* 0x001fda00077c1670 */
[----:B------:R-:W-:Y:S05]  /*b2e0*/  @P6 BRA `(.L_x_295) ;  /* 0x0000000000e06947 */ /* 0x000fea0003800000 */
[----:B------:R-:W-:Y:S02]  /*b2f0*/  IMAD R13, R13, 0x8, R10 ;  /* 0x000000080d0d7824 */ /* 0x000fe400078e020a */
[----:B------:R-:W-:Y:S02]  /*b300*/  IMAD.SHL.U32 R15, R7, 0x80, RZ ;  /* 0x00000080070f7824 */ /* 0x000fe400078e00ff */
[----:B------:R-:W-:Y:S02]  /*b310*/  IMAD.MOV.U32 R21, RZ, RZ, RZ ;  /* 0x000000ffff157224 */ /* 0x000fe400078e00ff */
[----:B------:R-:W-:Y:S02]  /*b320*/  IMAD.MOV.U32 R4, RZ, RZ, R11 ;  /* 0x000000ffff047224 */ /* 0x000fe400078e000b */
[----:B------:R-:W-:Y:S02]  /*b330*/  IMAD.MOV.U32 R5, RZ, RZ, R0 ;  /* 0x000000ffff057224 */ /* 0x000fe400078e0000 */
[----:B------:R-:W-:-:S02]  /*b340*/  IMAD.MOV.U32 R7, RZ, RZ, R3 ;  /* 0x000000ffff077224 */ /* 0x000fc400078e0003 */
[----:B------:R-:W-:-:S07]  /*b350*/  IMAD.SHL.U32 R20, R13, 0x20, RZ ;  /* 0x000000200d147824 */ /* 0x000fce00078e00ff */
.L_x_298:
[----:B------:R-:W0:Y:S01]  /*b360*/  S2UR UR5, SR_CgaCtaId ;  /* 0x00000000000579c3 */ /* 0x000e220000008800 */
[----:B------:R-:W-:Y:S02]  /*b370*/  MOV R13, 0x400 ;  /* 0x00000400000d7802 */ /* 0x000fe40000000f00 */
[----:B------:R-:W-:-:S13]  /*b380*/  LOP3.LUT P1, RZ, R18, 0x7f, RZ, 0xc0, !PT ;  /* 0x0000007f12ff7812 */ /* 0x000fda000782c0ff */
[----:B------:R-:W1:Y:S01]  /*b390*/  @!P1 LDC R14, c[0x0][0x500] ;  /* 0x00014000ff0e9b82 */ /* 0x000e620000000800 */
[----:B0-----:R-:W-:-:S05]  /*b3a0*/  IMAD.U32 R10, RZ, RZ, UR5 ;  /* 0x00000005ff0a7e24 */ /* 0x001fca000f8e00ff */
[----:B------:R-:W-:Y:S02]  /*b3b0*/  LEA R24, R10, R13, 0x18 ;  /* 0x0000000d0a187211 */ /* 0x000fe400078ec0ff */
[----:B------:R-:W-:-:S03]  /*b3c0*/  SHF.L.U32 R13, R5, 0x1f, RZ ;  /* 0x0000001f050d7819 */ /* 0x000fc600000006ff */
[----:B------:R-:W-:-:S04]  /*b3d0*/  IMAD R22, R7, 0x8, R24 ;  /* 0x0000000807167824 */ /* 0x000fc800078e0218 */
[----:B------:R-:W0:Y:S02]  /*b3e0*/  SYNCS.PHASECHK.TRANS64.TRYWAIT P0, [R22+URZ+0x20], R13 ;  /* 0x0000200d160075a7 */ /* 0x000e24000800017f */
[----:B01----:R-:W-:Y:S05]  /*b3f0*/  @!P0 BRA `(.L_x_296) ;  /* 0x0000000c00788947 */ /* 0x003fea0003800000 */
.L_x_315:
[----:B0-----:R-:W-:Y:S01]  /*b400*/  PRMT R13, R12, 0x9910, RZ ;  /* 0x000099100c0d7816 */ /* 0x001fe200000000ff */
[----:B------:R0:W-:Y:S03]  /*b410*/  @!P1 SYNCS.ARRIVE.TRANS64 RZ, [R22+URZ], R14 ;  /* 0x0000000e16ff99a7 */ /* 0x0001e6000800003f */
[----:B------:R-:W-:-:S13]  /*b420*/  ISETP.NE.AND P0, PT, R13, 0x2, PT ;  /* 0x000000020d00780c */ /* 0x000fda0003f05270 */
[----:B0-----:R-:W-:Y:S05]  /*b430*/  @P0 BRA `(.L_x_297) ;  /* 0x0000000000040947 */ /* 0x001fea0003800000 */
[----:B------:R-:W-:Y:S01]  /*b440*/  BPT.TRAP 0x1 ;  /* 0x000000040000795c */ /* 0x000fe20000300000 */
.L_x_297:
[----:B------:R-:W-:Y:S01]  /*b450*/  IMAD R13, R7, 0x8, R10 ;  /* 0x00000008070d7824 */ /* 0x000fe200078e020a */
[----:B------:R-:W-:Y:S01]  /*b460*/  R2UR UR9, R22 ;  /* 0x00000000160972ca */ /* 0x000fe200000e0000 */
[----:B------:R-:W-:Y:S01]  /*b470*/  VIADD R4, R4, 0xffffffff ;  /* 0xffffffff04047836 */ /* 0x000fe20000000000 */
[----:B------:R-:W-:Y:S01]  /*b480*/  UIADD3 UR6, UP0, UR24, 0xf0, URZ ;  /* 0x000000f018067890 */ /* 0x000fe2000ff1e03f */
[----:B------:R-:W-:Y:S01]  /*b490*/  IMAD.SHL.U32 R13, R13, 0x400, RZ ;  /* 0x000004000d0d7824 */ /* 0x000fe200078e00ff */
[----:B------:R-:W-:Y:S01]  /*b4a0*/  R2UR UR11, R20 ;  /* 0x00000000140b72ca */ /* 0x000fe200000e0000 */
[----:B------:R-:W-:Y:S01]  /*b4b0*/  UIADD3 UR26, UP1, UR24, 0x1f0, URZ ;  /* 0x000001f0181a7890 */ /* 0x000fe2000ff3e03f */
[----:B------:R-:W-:Y:S01]  /*b4c0*/  R2UR UR10, R21 ;  /* 0x00000000150a72ca */ /* 0x000fe200000e0000 */
[--C-:B------:R-:W-:Y:S01]  /*b4d0*/  IMAD R13, R13, 0x4, R24.reuse ;  /* 0x000000040d0d7824 */ /* 0x100fe200078e0218 */
[----:B------:R-:W-:Y:S01]  /*b4e0*/  R2UR UR12, R6 ;  /* 0x00000000060c72ca */ /* 0x000fe200000e0000 */
[----:B------:R-:W-:Y:S01]  /*b4f0*/  IMAD R24, R7, 0x4000, R24 ;  /* 0x0000400007187824 */ /* 0x000fe200078e0218 */
[----:B------:R-:W-:Y:S01]  /*b500*/  R2UR UR19, R15 ;  /* 0x000000000f1372ca */ /* 0x000fe200000e0000 */
[----:B------:R-:W-:Y:S01]  /*b510*/  UIADD3.X UR7, URZ, UR25, URZ, UP0, !UPT ;  /* 0x000000193f077290 */ /* 0x000fe200087fe43f */
[----:B------:R-:W-:Y:S01]  /*b520*/  R2UR UR5, R13 ;  /* 0x000000000d0572ca */ /* 0x000fe200000e0000 */
[----:B------:R-:W-:Y:S01]  /*b530*/  VIADD R7, R7, 0x1 ;  /* 0x0000000107077836 */ /* 0x000fe20000000000 */
[----:B------:R-:W-:Y:S01]  /*b540*/  R2UR UR8, R24 ;  /* 0x00000000180872ca */ /* 0x000fe200000e0000 */
[----:B------:R-:W-:Y:S01]  /*b550*/  UIADD3.X UR27, URZ, UR25, URZ, UP1, !UPT ;  /* 0x000000193f1b7290 */ /* 0x000fe20008ffe43f */
[----:B------:R-:W-:Y:S01]  /*b560*/  ISETP.GT.AND P1, PT, R4, 0x1, PT ;  /* 0x000000010400780c */ /* 0x000fe20003f24270 */
[----:B------:R-:W-:Y:S01]  /*b570*/  UMOV UR20, 0xff0000 ;  /* 0x00ff000000147882 */ /* 0x000fe20000000000 */
[----:B------:R-:W-:Y:S01]  /*b580*/  UMOV UR14, 0x0 ;  /* 0x00000000000e7882 */ /* 0x000fe20000000000 */
[----:B------:R-:W-:Y:S01]  /*b590*/  UMOV UR15, 0x10000000 ;  /* 0x10000000000f7882 */ /* 0x000fe20000000000 */
[----:B------:R-:W-:Y:S01]  /*b5a0*/  ISETP.NE.AND P0, PT, R7, 0x4, PT ;  /* 0x000000040700780c */ /* 0x000fe20003f05270 */
[----:B------:R-:W-:-:S03]  /*b5b0*/  VIADD R21, R21, 0x20 ;  /* 0x0000002015157836 */ /* 0x000fc60000000000 */
[----:B------:R-:W-:Y:S01]  /*b5c0*/  SEL R14, RZ, 0x1, P0 ;  /* 0x00000001ff0e7807 */ /* 0x000fe20000000000 */
[----:B------:R-:W-:Y:S01]  /*b5d0*/  UIADD3 UR5, UR5, 0x100, URZ ;  /* 0x0000010005057890 */ /* 0x000fe2000fffe03f */
[----:B------:R-:W-:Y:S01]  /*b5e0*/  SEL R7, R7, RZ, P0 ;  /* 0x000000ff07077207 */ /* 0x000fe20000000000 */
[----:B------:R-:W-:Y:S01]  /*b5f0*/  UIADD3 UR16, UR8, 0x20100, URZ ;  /* 0x0002010008107890 */ /* 0x000fe2000fffe03f */
[----:B------:R-:W-:-:S04]  /*b600*/  LOP3.LUT R5, R5, R14, RZ, 0x3c, !PT ;  /* 0x0000000e05057212 */ /* 0x000fc800078e3cff */
[----:B------:R-:W-:Y:S02]  /*b610*/  UMOV UR8, UR5 ;  /* 0x0000000500087c82 */ /* 0x000fe40008000000 */
[----:B------:R0:W-:Y:S02]  /*b620*/  UTMALDG.3D.MULTICAST [UR8], [UR6], UR20, desc[UR14] ;  /* 0x00000e08060073b4 */ /* 0x0001e40008011814 */
[----:B0-----:R-:W-:Y:S01]  /*b630*/  UMOV UR8, UR16 ;  /* 0x0000001000087c82 */ /* 0x001fe20008000000 */
[----:B------:R-:W-:Y:S02]  /*b640*/  UMOV UR11, UR19 ;  /* 0x00000013000b7c82 */ /* 0x000fe40008000000 */
[----:B------:R0:W-:Y:S02]  /*b650*/  UTMALDG.3D [UR8], [UR26], desc[UR14] ;  /* 0x00000e081a0075b4 */ /* 0x0001e40008011000 */
[----:B0-----:R-:W-:Y:S05]  /*b660*/  @P1 BRA `(.L_x_298) ;  /* 0xfffffffc003c1947 */ /* 0x001fea000383ffff */
.L_x_295:
[----:B------:R-:W-:Y:S05]  /*b670*/  BSYNC B1 ;  /* 0x0000000000017941 */ /* 0x000fea0003800000 */
.L_x_294:
[----:B------:R-:W-:Y:S01]  /*b680*/  LOP3.LUT P1, RZ, R9, 0xff, RZ, 0xc0, !PT ;  /* 0x000000ff09ff7812 */ /* 0x000fe2000782c0ff */
[----:B------:R-:W-:Y:S01]  /*b690*/  IMAD.IADD R3, R8, 0x1, R3 ;  /* 0x0000000108037824 */ /* 0x000fe200078e0203 */
[----:B------:R-:W-:Y:S01]  /*b6a0*/  IADD3 R16, P2, R16, UR22, RZ ;  /* 0x0000001610107c10 */ /* 0x000fe2000ff5e0ff */
[----:B------:R-:W-:Y:S01]  /*b6b0*/  ULDC.64 UR6, c[0x0][0x650] ;  /* 0x0001940000067ab9 */ /* 0x000fe20000000a00 */
[----:B------:R-:W-:Y:S01]  /*b6c0*/  BSSY B1, `(.L_x_299) ;  /* 0x000006c000017945 */ /* 0x000fe20003800000 */
[----:B------:R-:W-:Y:S01]  /*b6d0*/  IMAD.MOV.U32 R13, RZ, RZ, -0x1 ;  /* 0xffffffffff0d7424 */ /* 0x000fe200078e00ff */
[----:B------:R-:W-:Y:S01]  /*b6e0*/  ISETP.GT.U32.AND P0, PT, R3, 0x3, PT ;  /* 0x000000030300780c */ /* 0x000fe20003f04070 */
[----:B------:R-:W-:Y:S01]  /*b6f0*/  IMAD.MOV.U32 R7, RZ, RZ, -0x1 ;  /* 0xffffffffff077424 */ /* 0x000fe200078e00ff */
[----:B------:R-:W-:Y:S01]  /*b700*/  SHF.R.U32.HI R4, RZ, 0x2, R3 ;  /* 0x00000002ff047819 */ /* 0x000fe20000011603 */
[----:B------:R-:W-:Y:S01]  /*b710*/  IMAD.MOV.U32 R6, RZ, RZ, -0x1 ;  /* 0xffffffffff067424 */ /* 0x000fe200078e00ff */
[----:B------:R-:W-:-:S02]  /*b720*/  ISETP.LT.U32.AND P0, PT, R8, 0x4, P0 ;  /* 0x000000040800780c */ /* 0x000fc40000701070 */
[----:B------:R-:W-:Y:S01]  /*b730*/  IADD3.X R17, R17, UR13, RZ, P2, !PT ;  /* 0x0000000d11117c10 */ /* 0x000fe200097fe4ff */
[----:B------:R-:W0:Y:S01]  /*b740*/  @P1 S2R R10, SR_CgaCtaId ;  /* 0x00000000000a1919 */ /* 0x000e220000008800 */
[----:B------:R-:W-:Y:S02]  /*b750*/  @P1 MOV R5, 0x400 ;  /* 0x0000040000051802 */ /* 0x000fe40000000f00 */
[----:B------:R-:W-:Y:S02]  /*b760*/  ISETP.GE.U32.AND P2, PT, R16, UR6, PT ;  /* 0x0000000610007c0c */ /* 0x000fe4000bf46070 */
[----:B------:R-:W-:Y:S02]  /*b770*/  LOP3.LUT R4, R4, 0x1, RZ, 0xc0, !PT ;  /* 0x0000000104047812 */ /* 0x000fe400078ec0ff */
[----:B------:R-:W-:Y:S02]  /*b780*/  LOP3.LUT R3, R3, 0x3, RZ, 0xc0, !PT ;  /* 0x0000000303037812 */ /* 0x000fe400078ec0ff */
[----:B------:R-:W-:-:S02]  /*b790*/  PRMT R9, RZ, 0x7610, R9 ;  /* 0x00007610ff097816 */ /* 0x000fc40000000009 */
[----:B0-----:R-:W-:-:S04]  /*b7a0*/  @P1 LEA R5, R10, R5, 0x18 ;  /* 0x000000050a051211 */ /* 0x001fc800078ec0ff */
[----:B------:R0:W-:Y:S01]  /*b7b0*/  @P1 SYNCS.ARRIVE.TRANS64.A1T0 RZ, [R5+URZ+0x58], RZ ;  /* 0x000058ff05ff19a7 */ /* 0x0001e2000810003f */
[----:B------:R-:W-:-:S04]  /*b7c0*/  ISETP.NE.U32.AND P1, PT, R4, 0x1, PT ;  /* 0x000000010400780c */ /* 0x000fc80003f25070 */
[----:B------:R-:W-:Y:S02]  /*b7d0*/  ISETP.GT.U32.AND P1, PT, R8, 0x3, !P1 ;  /* 0x000000030800780c */ /* 0x000fe40004f24070 */
[----:B0-----:R-:W-:Y:S02]  /*b7e0*/  SEL R5, RZ, 0x1, !P0 ;  /* 0x00000001ff057807 */ /* 0x001fe40004000000 */
[----:B------:R-:W-:Y:S02]  /*b7f0*/  ISETP.GE.U32.AND.EX P0, PT, R17, UR7, PT, P2 ;  /* 0x0000000711007c0c */ /* 0x000fe4000bf06120 */
[----:B------:R-:W-:-:S04]  /*b800*/  SEL R4, RZ, 0x1, !P1 ;  /* 0x00000001ff047807 */ /* 0x000fc80004800000 */
[----:B------:R-:W-:Y:S02]  /*b810*/  LOP3.LUT R0, R4, R0, R5, 0x96, !PT ;  /* 0x0000000004007212 */ /* 0x000fe400078e9605 */
[----:B------:R-:W-:-:S05]  /*b820*/  PRMT R4, RZ, 0x7610, R4 ;  /* 0x00007610ff047816 */ /* 0x000fca0000000004 */
[----:B------:R-:W-:Y:S05]  /*b830*/  @P0 BRA `(.L_x_300) ;  /* 0x0000000400500947 */ /* 0x000fea0003800000 */
[----:B------:R-:W0:Y:S01]  /*b840*/  S2R R15, SR_CTAID.X ;  /* 0x00000000000f7919 */ /* 0x000e220000002500 */
[----:B------:R-:W-:Y:S01]  /*b850*/  ULDC.64 UR6, c[0x0][0x628] ;  /* 0x00018a0000067ab9 */ /* 0x000fe20000000a00 */
[----:B------:R-:W1:Y:S01]  /*b860*/  LDC R20, c[0x0][0x144] ;  /* 0x00005100ff147b82 */ /* 0x000e620000000800 */
[----:B------:R-:W-:Y:S01]  /*b870*/  ISETP.NE.U32.AND P0, PT, RZ, UR6, PT ;  /* 0x00000006ff007c0c */ /* 0x000fe2000bf05070 */
[----:B------:R-:W2:Y:S01]  /*b880*/  S2R R13, SR_CTAID.Y ;  /* 0x00000000000d7919 */ /* 0x000ea20000002600 */
[----:B------:R-:W-:Y:S01]  /*b890*/  ULDC UR8, c[0x0][0x630] ;  /* 0x00018c0000087ab9 */ /* 0x000fe20000000800 */
[----:B------:R-:W-:Y:S01]  /*b8a0*/  ULDC UR9, c[0x0][0x150] ;  /* 0x0000540000097ab9 */ /* 0x000fe20000000800 */
[----:B------:R-:W-:Y:S01]  /*b8b0*/  ISETP.NE.AND.EX P0, PT, RZ, UR7, PT, P0 ;  /* 0x00000007ff007c0c */ /* 0x000fe2000bf05300 */
[----:B------:R-:W-:Y:S02]  /*b8c0*/  IMAD.MOV.U32 R4, RZ, RZ, R16 ;  /* 0x000000ffff047224 */ /* 0x000fe400078e0010 */
[----:B------:R-:W-:Y:S01]  /*b8d0*/  IMAD.MOV.U32 R5, RZ, RZ, R17 ;  /* 0x000000ffff057224 */ /* 0x000fe200078e0011 */
[----:B0-----:R-:W-:-:S09]  /*b8e0*/  I2FP.F32.U32 R22, R15 ;  /* 0x0000000f00167245 */ /* 0x001fd20000201000 */
[----:B------:R-:W-:Y:S05]  /*b8f0*/  @!P0 BRA `(.L_x_301) ;  /* 0x0000000000288947 */ /* 0x000fea0003800000 */
[----:B------:R-:W-:Y:S02]  /*b900*/  ULDC UR5, c[0x0][0x634] ;  /* 0x00018d0000057ab9 */ /* 0x000fe40000000800 */
[----:B------:R-:W-:-:S05]  /*b910*/  IADD3 R5, P0, R16, UR5, RZ ;  /* 0x0000000510057c10 */ /* 0x000fca000ff1e0ff */
[----:B------:R-:W-:-:S04]  /*b920*/  IMAD.X R21, RZ, RZ, R17, P0 ;  /* 0x000000ffff157224 */ /* 0x000fc800000e0611 */
[----:B------:R-:W-:-:S04]  /*b930*/  IMAD.WIDE.U32 R6, R21, UR6, RZ ;  /* 0x0000000615067c25 */ /* 0x000fc8000f8e00ff */
[----:B------:R-:W-:-:S04]  /*b940*/  IMAD.WIDE.U32 R6, P0, R5, UR7, R6 ;  /* 0x0000000705067c25 */ /* 0x000fc8000f800006 */
[----:B------:R-:W-:-:S04]  /*b950*/  IMAD.WIDE.U32 R4, R5, UR6, RZ ;  /* 0x0000000605047c25 */ /* 0x000fc8000f8e00ff */
[----:B------:R-:W-:Y:S01]  /*b960*/  IMAD.MOV.U32 R4, RZ, RZ, R7 ;  /* 0x000000ffff047224 */ /* 0x000fe200078e0007 */
[----:B------:R-:W-:Y:S01]  /*b970*/  IADD3 RZ, P1, R5, R6, RZ ;  /* 0x0000000605ff7210 */ /* 0x000fe20007f3e0ff */
[----:B------:R-:W-:-:S04]  /*b980*/  IMAD.X R5, RZ, RZ, RZ, P0 ;  /* 0x000000ffff057224 */ /* 0x000fc800000e06ff */
[----:B------:R-:W-:-:S08]  /*b990*/  IMAD.WIDE.U32.X R4, R21, UR7, R4, P1 ;  /* 0x0000000715047c25 */ /* 0x000fd000088e0404 */
.L_x_301:
[----:B------:R-:W-:Y:S01]  /*b9a0*/  FMUL R22, R22, UR9 ;  /* 0x0000000916167c20 */ /* 0x000fe20008400000 */
[--C-:B------:R-:W-:Y:S01]  /*b9b0*/  SHF.R.U64 R14, R4, UR8, R5.reuse ;  /* 0x00000008040e7c19 */ /* 0x100fe20008001205 */
[----:B------:R-:W-:Y:S01]  /*b9c0*/  ULDC.64 UR6, c[0x0][0x620] ;  /* 0x0001880000067ab9 */ /* 0x000fe20000000a00 */
[----:B------:R-:W-:Y:S01]  /*b9d0*/  SHF.R.U32.HI R4, RZ, UR8, R5 ;  /* 0x00000008ff047c19 */ /* 0x000fe20008011605 */
[----:B------:R-:W-:Y:S01]  /*b9e0*/  ULDC.64 UR8, c[0x0][0x640] ;  /* 0x0001900000087ab9 */ /* 0x000fe20000000a00 */
[----:B------:R-:W-:Y:S01]  /*b9f0*/  IADD3 R5, P0, RZ, -R14, RZ ;  /* 0x8000000eff057210 */ /* 0x000fe20007f1e0ff */
[----:B------:R-:W0:Y:S01]  /*ba00*/  F2I.U32.TRUNC.NTZ R22, R22 ;  /* 0x0000001600167305 */ /* 0x000e22000020f000 */
[----:B------:R-:W-:-:S03]  /*ba10*/  ULDC UR5, c[0x0][0x618] ;  /* 0x0001860000057ab9 */ /* 0x000fc60000000800 */
[----:B------:R-:W-:Y:S01]  /*ba20*/  IMAD.X R4, RZ, RZ, ~R4, P0 ;  /* 0x000000ffff047224 */ /* 0x000fe200000e0e04 */
[----:B------:R-:W-:-:S03]  /*ba30*/  ISETP.NE.U32.AND P0, PT, RZ, UR8, PT ;  /* 0x00000008ff007c0c */ /* 0x000fc6000bf05070 */
[----:B------:R-:W-:Y:S01]  /*ba40*/  IMAD R4, R4, UR6, RZ ;  /* 0x0000000604047c24 */ /* 0x000fe2000f8e02ff */
[----:B------:R-:W-:-:S03]  /*ba50*/  ISETP.NE.AND.EX P0, PT, RZ, UR9, PT, P0 ;  /* 0x00000009ff007c0c */ /* 0x000fc6000bf05300 */
[C---:B------:R-:W-:Y:S02]  /*ba60*/  IMAD R7, R5.reuse, UR7, R4 ;  /* 0x0000000705077c24 */ /* 0x040fe4000f8e0204 */
[----:B------:R-:W-:Y:S01]  /*ba70*/  IMAD.WIDE.U32 R4, R5, UR6, R16 ;  /* 0x0000000605047c25 */ /* 0x000fe2000f8e0010 */
[----:B------:R-:W-:-:S03]  /*ba80*/  ULDC UR6, c[0x0][0x154] ;  /* 0x0000550000067ab9 */ /* 0x000fc60000000800 */
[----:B0-----:R-:W-:Y:S02]  /*ba90*/  IMAD.MOV R6, RZ, RZ, -R22 ;  /* 0x000000ffff067224 */ /* 0x001fe400078e0a16 */
[----:B------:R-:W-:Y:S02]  /*baa0*/  IMAD.IADD R5, R5, 0x1, R7 ;  /* 0x0000000105057824 */ /* 0x000fe400078e0207 */
[----:B-1----:R-:W-:Y:S01]  /*bab0*/  IMAD R15, R20, R6, R15 ;  /* 0x00000006140f7224 */ /* 0x002fe200078e020f */
[----:B--2---:R-:W-:Y:S01]  /*bac0*/  I2FP.F32.U32 R6, R13 ;  /* 0x0000000d00067245 */ /* 0x004fe20000201000 */
[----:B------:R-:W0:Y:S01]  /*bad0*/  LDC R20, c[0x0][0x148] ;  /* 0x00005200ff147b82 */ /* 0x000e220000000800 */
[--C-:B------:R-:W-:Y:S02]  /*bae0*/  SHF.R.U64 R21, R4, UR5, R5.reuse ;  /* 0x0000000504157c19 */ /* 0x100fe40008001205 */
[----:B------:R-:W-:Y:S01]  /*baf0*/  SHF.R.U32.HI R4, RZ, UR5, R5 ;  /* 0x00000005ff047c19 */ /* 0x000fe20008011605 */
[----:B------:R-:W-:Y:S01]  /*bb00*/  FMUL R6, R6, UR6 ;  /* 0x0000000606067c20 */ /* 0x000fe20008400000 */
[----:B------:R-:W-:-:S02]  /*bb10*/  ULDC UR5, c[0x0][0x608] ;  /* 0x0001820000057ab9 */ /* 0x000fc40000000800 */
[--C-:B------:R-:W-:Y:S01]  /*bb20*/  SHF.R.U64 R23, R21, UR5, R4.reuse ;  /* 0x0000000515177c19 */ /* 0x100fe20008001204 */
[----:B------:R1:W2:Y:S01]  /*bb30*/  F2I.U32.TRUNC.NTZ R24, R6 ;  /* 0x0000000600187305 */ /* 0x0002a2000020f000 */
[----:B------:R-:W-:Y:S01]  /*bb40*/  SHF.R.U32.HI R4, RZ, UR5, R4 ;  /* 0x00000005ff047c19 */ /* 0x000fe20008011604 */
[----:B------:R-:W-:-:S03]  /*bb50*/  ULDC UR5, c[0x0][0x658] ;  /* 0x0001960000057ab9 */ /* 0x000fc60000000800 */
[--C-:B------:R-:W-:Y:S02]  /*bb60*/  SHF.R.U64 R22, R23, UR5, R4.reuse ;  /* 0x0000000517167c19 */ /* 0x100fe40008001204 */
[----:B------:R-:W-:-:S03]  /*bb70*/  SHF.R.U32.HI R25, RZ, UR5, R4 ;  /* 0x00000005ff197c19 */ /* 0x000fc60008011604 */
[----:B------:R-:W-:Y:S02]  /*bb80*/  IMAD.MOV.U32 R4, RZ, RZ, R22 ;  /* 0x000000ffff047224 */ /* 0x000fe400078e0016 */
[----:B------:R-:W-:Y:S01]  /*bb90*/  IMAD.MOV.U32 R5, RZ, RZ, R25 ;  /* 0x000000ffff057224 */ /* 0x000fe200078e0019 */
[----:B-1----:R-:W-:Y:S06]  /*bba0*/  @!P0 BRA `(.L_x_302) ;  /* 0x0000000000288947 */ /* 0x002fec0003800000 */
        /* <DEDUP_REMOVED lines=10> */
.L_x_302:
[----:B------:R-:W-:Y:S01]  /*bc50*/  ISETP.NE.AND P0, PT, R2, 0x1, PT ;  /* 0x000000010200780c */ /* 0x000fe20003f05270 */
[----:B------:R-:W-:Y:S01]  /*bc60*/  ULDC UR5, c[0x0][0x648] ;  /* 0x0001920000057ab9 */ /* 0x000fe20000000800 */
[----:B------:R-:W-:Y:S01]  /*bc70*/  LOP3.LUT R23, R23, UR17, RZ, 0xc0, !PT ;  /* 0x0000001117177c12 */ /* 0x000fe2000f8ec0ff */
[----:B--2---:R-:W-:Y:S01]  /*bc80*/  IMAD.MOV R24, RZ, RZ, -R24 ;  /* 0x000000ffff187224 */ /* 0x004fe200078e0a18 */
[----:B------:R-:W-:Y:S01]  /*bc90*/  SHF.R.U64 R4, R4, UR5, R5 ;  /* 0x0000000504047c19 */ /* 0x000fe20008001205 */
[----:B------:R-:W-:Y:S01]  /*bca0*/  ULDC UR5, c[0x0][0x638] ;  /* 0x00018e0000057ab9 */ /* 0x000fe20000000800 */
[----:B------:R-:W-:Y:S01]  /*bcb0*/  LOP3.LUT R21, R21, UR4, RZ, 0xc0, !PT ;  /* 0x0000000415157c12 */ /* 0x000fe2000f8ec0ff */
[----:B------:R-:W-:Y:S01]  /*bcc0*/  ULDC UR6, c[0x0][0x610] ;  /* 0x0001840000067ab9 */ /* 0x000fe20000000800 */
[----:B------:R-:W-:Y:S02]  /*bcd0*/  IMAD.MOV.U32 R6, RZ, RZ, R14 ;  /* 0x000000ffff067224 */ /* 0x000fe400078e000e */
[----:B------:R-:W-:-:S02]  /*bce0*/  IMAD.MOV R5, RZ, RZ, -R4 ;  /* 0x000000ffff057224 */ /* 0x000fc400078e0a04 */
[----:B------:R-:W-:Y:S02]  /*bcf0*/  IMAD R4, R4, UR18, R23 ;  /* 0x0000001204047c24 */ /* 0x000fe4000f8e0217 */
[----:B0-----:R-:W-:Y:S02]  /*bd00*/  @P0 IMAD R15, R20, R24, R13 ;  /* 0x00000018140f0224 */ /* 0x001fe400078e020d */
[----:B------:R-:W-:Y:S01]  /*bd10*/  IMAD R22, R5, UR5, R22 ;  /* 0x0000000505167c24 */ /* 0x000fe2000f8e0216 */
[----:B------:R-:W-:Y:S01]  /*bd20*/  ULDC UR5, c[0x0][0x600] ;  /* 0x0001800000057ab9 */ /* 0x000fe20000000800 */
[----:B------:R-:W-:Y:S02]  /*bd30*/  IMAD R15, R4, UR6, R15 ;  /* 0x00000006040f7c24 */ /* 0x000fe4000f8e020f */
[----:B------:R-:W-:Y:S02]  /*bd40*/  IMAD R22, R22, UR5, R21 ;  /* 0x0000000516167c24 */ /* 0x000fe4000f8e0215 */
[----:B------:R-:W-:-:S03]  /*bd50*/  IMAD.MOV.U32 R4, RZ, RZ, 0x1 ;  /* 0x00000001ff047424 */ /* 0x000fc600078e00ff */
[----:B------:R-:W-:Y:S02]  /*bd60*/  SEL R7, R22, R15, !P0 ;  /* 0x0000000f16077207 */ /* 0x000fe40004000000 */
[----:B------:R-:W-:-:S07]  /*bd70*/  SEL R13, R15, R22, !P0 ;  /* 0x000000160f0d7207 */ /* 0x000fce0004000000 */
.L_x_300:
[----:B------:R-:W-:Y:S05]  /*bd80*/  BSYNC B1 ;  /* 0x0000000000017941 */ /* 0x000fea0003800000 */
.L_x_299:
[----:B------:R-:W-:-:S13]  /*bd90*/  LOP3.LUT P0, RZ, R4, 0xff, RZ, 0xc0, !PT ;  /* 0x000000ff04ff7812 */ /* 0x000fda000780c0ff */
[----:B------:R-:W-:Y:S05]  /*bda0*/  @P0 BRA `(.L_x_303) ;  /* 0xfffffff400340947 */ /* 0x000fea000383ffff */
[----:B------:R-:W-:Y:S05]  /*bdb0*/  BSYNC B0 ;  /* 0x0000000000007941 */ /* 0x000fea0003800000 */
.L_x_292:
[----:B------:R-:W-:-:S03]  /*bdc0*/  UMOV UR5, 0xffffffff ;  /* 0xffffffff00057882 */ /* 0x000fc60000000000 */
[----:B------:R-:W-:Y:S05]  /*bdd0*/  BRA.DIV UR5, `(.L_x_304) ;  /* 0x0000000605147947 */ /* 0x000fea000b800000 */
[----:B------:R-:W-:-:S13]  /*bde0*/  ELECT P6, URZ, PT ;  /* 0x00000000003f782f */ /* 0x000fda00038c0000 */
.L_x_318:
[----:B------:R-:W-:Y:S04]  /*bdf0*/  BSSY B0, `(.L_x_305) ;  /* 0x000002b000007945 */ /* 0x000fe80003800000 */
[----:B------:R-:W-:Y:S05]  /*be00*/  @!P6 BRA `(.L_x_306) ;  /* 0x0000000000a4e947 */ /* 0x000fea0003800000 */
[----:B------:R-:W-:-:S04]  /*be10*/  LOP3.LUT R19, R19, 0x2, RZ, 0xfc, !PT ;  /* 0x0000000213137812 */ /* 0x000fc800078efcff */
[----:B------:R-:W-:-:S13]  /*be20*/  ISETP.NE.AND P0, PT, R19, 0x3, PT ;  /* 0x000000031300780c */ /* 0x000fda0003f05270 */
[----:B------:R-:W-:Y:S05]  /*be30*/  @!P0 BRA `(.L_x_307) ;  /* 0x0000000000048947 */ /* 0x000fea0003800000 */
[----:B------:R-:W-:Y:S01]  /*be40*/  BPT.TRAP 0x1 ;  /* 0x000000040000795c */ /* 0x000fe20000300000 */
.L_x_307:
[----:B------:R-:W0:Y:S01]  /*be50*/  S2R R5, SR_CgaCtaId ;  /* 0x0000000000057919 */ /* 0x000e220000008800 */
[----:B------:R-:W-:Y:S02]  /*be60*/  MOV R2, 0x400 ;  /* 0x0000040000027802 */ /* 0x000fe40000000f00 */
[----:B------:R-:W-:Y:S02]  /*be70*/  SHF.L.U32 R4, R0, 0x1f, RZ ;  /* 0x0000001f00047819 */ /* 0x000fe400000006ff */
[----:B0-----:R-:W-:-:S05]  /*be80*/  LEA R2, R5, R2, 0x18 ;  /* 0x0000000205027211 */ /* 0x001fca00078ec0ff */
[----:B------:R-:W-:-:S04]  /*be90*/  VIADD R2, R2, 0x20 ;  /* 0x0000002002027836 */ /* 0x000fc80000000000 */
[C---:B------:R-:W-:Y:S02]  /*bea0*/  IMAD R7, R3.reuse, 0x8, R2 ;  /* 0x0000000803077824 */ /* 0x040fe400078e0202 */
[----:B------:R-:W-:Y:S02]  /*beb0*/  VIADD R3, R3, 0x1 ;  /* 0x0000000103037836 */ /* 0x000fe40000000000 */
[----:B------:R-:W0:Y:S03]  /*bec0*/  SYNCS.PHASECHK.TRANS64.TRYWAIT P0, [R7+URZ], R4 ;  /* 0x00000004070075a7 */ /* 0x000e26000800017f */
[----:B------:R-:W-:-:S04]  /*bed0*/  ISETP.NE.AND P1, PT, R3, 0x4, PT ;  /* 0x000000040300780c */ /* 0x000fc80003f25270 */
[----:B------:R-:W-:Y:S02]  /*bee0*/  SEL R5, RZ, 0x1, P1 ;  /* 0x00000001ff057807 */ /* 0x000fe40000800000 */
[----:B------:R-:W-:Y:S02]  /*bef0*/  SEL R3, R3, RZ, P1 ;  /* 0x000000ff03037207 */ /* 0x000fe40000800000 */
[----:B------:R-:W-:-:S03]  /*bf00*/  LOP3.LUT R6, R0, R5, RZ, 0x3c, !PT ;  /* 0x0000000500067212 */ /* 0x000fc600078e3cff */
[----:B------:R-:W-:Y:S01]  /*bf10*/  IMAD R8, R3, 0x8, R2 ;  /* 0x0000000803087824 */ /* 0x000fe200078e0202 */
[----:B------:R-:W-:Y:S01]  /*bf20*/  SHF.L.U32 R5, R6, 0x1f, RZ ;  /* 0x0000001f06057819 */ /* 0x000fe200000006ff */
[----:B0-----:R-:W-:Y:S06]  /*bf30*/  @!P0 BRA `(.L_x_308) ;  /* 0x0000000000dc8947 */ /* 0x001fec0003800000 */
.L_x_319:
[----:B------:R-:W1:Y:S01]  /*bf40*/  SYNCS.PHASECHK.TRANS64.TRYWAIT P0, [R8+URZ], R5 ;  /* 0x00000005080075a7 */ /* 0x000e62000800017f */
[----:B------:R-:W-:-:S05]  /*bf50*/  VIADD R0, R3, 0x1 ;  /* 0x0000000103007836 */ /* 0x000fca0000000000 */
[----:B------:R-:W-:-:S04]  /*bf60*/  ISETP.NE.AND P1, PT, R0, 0x4, PT ;  /* 0x000000040000780c */ /* 0x000fc80003f25270 */
[----:B------:R-:W-:Y:S02]  /*bf70*/  SEL R3, RZ, 0x1, P1 ;  /* 0x00000001ff037807 */ /* 0x000fe40000800000 */
[----:B0-----:R-:W-:Y:S02]  /*bf80*/  SEL R7, R0, RZ, P1 ;  /* 0x000000ff00077207 */ /* 0x001fe40000800000 */
[----:B------:R-:W-:-:S03]  /*bf90*/  LOP3.LUT R9, R6, R3, RZ, 0x3c, !PT ;  /* 0x0000000306097212 */ /* 0x000fc600078e3cff */
[----:B------:R-:W-:Y:S01]  /*bfa0*/  IMAD R11, R7, 0x8, R2 ;  /* 0x00000008070b7824 */ /* 0x000fe200078e0202 */
[----:B------:R-:W-:Y:S01]  /*bfb0*/  SHF.L.U32 R6, R9, 0x1f, RZ ;  /* 0x0000001f09067819 */ /* 0x000fe200000006ff */
[----:B-1----:R-:W-:Y:S06]  /*bfc0*/  @!P0 BRA `(.L_x_309) ;  /* 0x0000000000cc8947 */ /* 0x002fec0003800000 */
.L_x_320:
[----:B------:R-:W1:Y:S01]  /*bfd0*/  SYNCS.PHASECHK.TRANS64.TRYWAIT P0, [R11+URZ], R6 ;  /* 0x000000060b0075a7 */ /* 0x000e62000800017f */
[----:B------:R-:W-:-:S05]  /*bfe0*/  VIADD R0, R7, 0x1 ;  /* 0x0000000107007836 */ /* 0x000fca0000000000 */
[----:B------:R-:W-:-:S04]  /*bff0*/  ISETP.NE.AND P1, PT, R0, 0x4, PT ;  /* 0x000000040000780c */ /* 0x000fc80003f25270 */
[----:B------:R-:W-:Y:S02]  /*c000*/  SEL R4, RZ, 0x1, P1 ;  /* 0x00000001ff047807 */ /* 0x000fe40000800000 */
[----:B------:R-:W-:Y:S02]  /*c010*/  SEL R3, R0, RZ, P1 ;  /* 0x000000ff00037207 */ /* 0x000fe40000800000 */
[----:B------:R-:W-:Y:S01]  /*c020*/  LOP3.LUT R0, R9, R4, RZ, 0x3c, !PT ;  /* 0x0000000409007212 */ /* 0x000fe200078e3cff */
[----:B-1----:R-:W-:Y:S06]  /*c030*/  @!P0 BRA `(.L_x_310) ;  /* 0x0000000000c48947 */ /* 0x002fec0003800000 */
.L_x_321:
[----:B------:R-:W-:Y:S01]  /*c040*/  IMAD R3, R3, 0x8, R2 ;  /* 0x0000000803037824 */ /* 0x000fe200078e0202 */
[----:B------:R-:W-:-:S07]  /*c050*/  SHF.L.U32 R0, R0, 0x1f, RZ ;  /* 0x0000001f00007819 */ /* 0x000fce00000006ff */
.L_x_311:
[----:B--2---:R2:W3:Y:S02]  /*c060*/  SYNCS.PHASECHK.TRANS64.TRYWAIT P0, [R3+URZ], R0 ;  /* 0x00000000030075a7 */ /* 0x0044e4000800017f */
[----:B---3--:R-:W-:Y:S05]  /*c070*/  @!P0 NANOSLEEP.SYNCS 0x989680 ;  /* 0x009896800000895d */ /* 0x008fea0003900000 */
[----:B------:R-:W3:Y:S02]  /*c080*/  @!P0 SYNCS.PHASECHK.TRANS64 P0, [R3+URZ], R0 ;  /* 0x00000000030085a7 */ /* 0x000ee4000800007f */
[----:B---3--:R-:W-:Y:S05]  /*c090*/  @!P0 BRA `(.L_x_311) ;  /* 0xfffffffc00f08947 */ /* 0x008fea000383ffff */
.L_x_306:
[----:B------:R-:W-:Y:S05]  /*c0a0*/  BSYNC B0 ;  /* 0x0000000000007941 */ /* 0x000fea0003800000 */
.L_x_305:
[----:B------:R-:W-:Y:S05]  /*c0b0*/  EXIT ;  /* 0x000000000000794d */ /* 0x000fea0003800000 */
.L_x_21:
[----:B---3--:R3:W4:Y:S02]  /*c0c0*/  SYNCS.PHASECHK.TRANS64.TRYWAIT P1, [R3+URZ], R0 ;  /* 0x00000000030075a7 */ /* 0x008724000802017f */
[----:B----4-:R-:W-:Y:S05]  /*c0d0*/  @!P1 NANOSLEEP.SYNCS 0x989680 ;  /* 0x009896800000995d */ /* 0x010fea0003900000 */
[----:B------:R-:W4:Y:S02]  /*c0e0*/  @!P1 SYNCS.PHASECHK.TRANS64 P1, [R3+URZ], R0 ;  /* 0x00000000030095a7 */ /* 0x000f24000802007f */
[----:B----4-:R-:W-:Y:S05]  /*c0f0*/  @!P1 BRA `(.L_x_21) ;  /* 0xfffffffc00f09947 */ /* 0x010fea000383ffff */
[----:B------:R-:W-:Y:S05]  /*c100*/  BRA `(.L_x_20) ;  /* 0xffffff5000e87947 */ /* 0x000fea000383ffff */
.L_x_26:
[----:B-1----:R1:W2:Y:S02]  /*c110*/  SYNCS.PHASECHK.TRANS64.TRYWAIT P1, [R5+URZ], R4 ;  /* 0x00000004050075a7 */ /* 0x0022a4000802017f */
[----:B--2---:R-:W-:Y:S05]  /*c120*/  @!P1 NANOSLEEP.SYNCS 0x989680 ;  /* 0x009896800000995d */ /* 0x004fea0003900000 */
[----:B------:R-:W2:Y:S02]  /*c130*/  @!P1 SYNCS.PHASECHK.TRANS64 P1, [R5+URZ], R4 ;  /* 0x00000004050095a7 */ /* 0x000ea4000802007f */
[----:B--2---:R-:W-:Y:S05]  /*c140*/  @!P1 BRA `(.L_x_26) ;  /* 0xfffffffc00f09947 */ /* 0x004fea000383ffff */
[----:B------:R-:W-:Y:S05]  /*c150*/  BRA `(.L_x_25) ;  /* 0xffffff5800287947 */ /* 0x000fea000383ffff */
.L_x_293:
[----:B------:R-:W-:Y:S01]  /*c160*/  BSSY B1, `(.L_x_312) ;  /* 0x0000006000017945 */ /* 0x000fe20003800000 */
[----:B------:R-:W-:-:S07]  /*c170*/  IMAD.MOV.U32 R15, RZ, RZ, -0x1 ;  /* 0xffffffffff0f7424 */ /* 0x000fce00078e00ff */
[----:B------:R-:W-:Y:S05]  /*c180*/  WARPSYNC.COLLECTIVE R15, `(.L_x_313) ;  /* 0x000000000f0c7348 */ /* 0x000fea0003c00000 */
[----:B------:R-:W-:Y:S02]  /*c190*/  ELECT P6, UR62, PT ;  /* 0x00000000003e782f */ /* 0x000fe400038c0000 */
[----:B------:R-:W-:Y:S01]  /*c1a0*/  MOV R14, UR62 ;  /* 0x0000003e000e7c02 */ /* 0x000fe20008000f00 */
[----:B------:R-:W-:Y:S10]  /*c1b0*/  ENDCOLLECTIVE ;  /* 0x000000000000791b */ /* 0x000ff40003800000 */
.L_x_313:
[----:B------:R-:W-:Y:S05]  /*c1c0*/  BSYNC B1 ;  /* 0x0000000000017941 */ /* 0x000fea0003800000 */
.L_x_312:
[----:B------:R-:W-:Y:S05]  /*c1d0*/  BRA `(.L_x_314) ;  /* 0xfffffff000347947 */ /* 0x000fea000383ffff */
.L_x_296:
[----:B0-----:R0:W1:Y:S02]  /*c1e0*/  SYNCS.PHASECHK.TRANS64.TRYWAIT P0, [R22+URZ+0x20], R13 ;  /* 0x0000200d160075a7 */ /* 0x001064000800017f */
[----:B-1----:R-:W-:Y:S05]  /*c1f0*/  @!P0 NANOSLEEP.SYNCS 0x989680 ;  /* 0x009896800000895d */ /* 0x002fea0003900000 */
[----:B------:R-:W1:Y:S02]  /*c200*/  @!P0 SYNCS.PHASECHK.TRANS64 P0, [R22+URZ+0x20], R13 ;  /* 0x0000200d160085a7 */ /* 0x000e64000800007f */
[----:B-1----:R-:W-:Y:S05]  /*c210*/  @!P0 BRA `(.L_x_296) ;  /* 0xfffffffc00f08947 */ /* 0x002fea000383ffff */
[----:B------:R-:W-:Y:S05]  /*c220*/  BRA `(.L_x_315) ;  /* 0xfffffff000747947 */ /* 0x000fea000383ffff */
.L_x_304:
[----:B------:R-:W-:Y:S01]  /*c230*/  BSSY B0, `(.L_x_316) ;  /* 0x0000006000007945 */ /* 0x000fe20003800000 */
[----:B------:R-:W-:-:S07]  /*c240*/  IMAD.MOV.U32 R15, RZ, RZ, -0x1 ;  /* 0xffffffffff0f7424 */ /* 0x000fce00078e00ff */
[----:B------:R-:W-:Y:S05]  /*c250*/  WARPSYNC.COLLECTIVE R15, `(.L_x_317) ;  /* 0x000000000f0c7348 */ /* 0x000fea0003c00000 */
[----:B------:R-:W-:Y:S02]  /*c260*/  ELECT P6, UR62, PT ;  /* 0x00000000003e782f */ /* 0x000fe400038c0000 */
[----:B------:R-:W-:Y:S01]  /*c270*/  MOV R14, UR62 ;  /* 0x0000003e000e7c02 */ /* 0x000fe20008000f00 */
[----:B------:R-:W-:Y:S10]  /*c280*/  ENDCOLLECTIVE ;  /* 0x000000000000791b */ /* 0x000ff40003800000 */
.L_x_317:
[----:B------:R-:W-:Y:S05]  /*c290*/  BSYNC B0 ;  /* 0x0000000000007941 */ /* 0x000fea0003800000 */
.L_x_316:
[----:B------:R-:W-:Y:S05]  /*c2a0*/  BRA `(.L_x_318) ;  /* 0xfffffff800d07947 */ /* 0x000fea000383ffff */
.L_x_308:
[----:B0-----:R0:W1:Y:S02]  /*c2b0*/  SYNCS.PHASECHK.TRANS64.TRYWAIT P0, [R7+URZ], R4 ;  /* 0x00000004070075a7 */ /* 0x001064000800017f */
[----:B-1----:R-:W-:Y:S05]  /*c2c0*/  @!P0 NANOSLEEP.SYNCS 0x989680 ;  /* 0x009896800000895d */ /* 0x002fea0003900000 */
[----:B------:R-:W1:Y:S02]  /*c2d0*/  @!P0 SYNCS.PHASECHK.TRANS64 P0, [R7+URZ], R4 ;  /* 0x00000004070085a7 */ /* 0x000e64000800007f */
[----:B-1----:R-:W-:Y:S05]  /*c2e0*/  @!P0 BRA `(.L_x_308) ;  /* 0xfffffffc00f08947 */ /* 0x002fea000383ffff */
[----:B------:R-:W-:Y:S05]  /*c2f0*/  BRA `(.L_x_319) ;  /* 0xfffffffc00107947 */ /* 0x000fea000383ffff */
.L_x_309:
[----:B0-----:R0:W1:Y:S02]  /*c300*/  SYNCS.PHASECHK.TRANS64.TRYWAIT P0, [R8+URZ], R5 ;  /* 0x00000005080075a7 */ /* 0x001064000800017f */
[----:B-1----:R-:W-:Y:S05]  /*c310*/  @!P0 NANOSLEEP.SYNCS 0x989680 ;  /* 0x009896800000895d */ /* 0x002fea0003900000 */
[----:B------:R-:W1:Y:S02]  /*c320*/  @!P0 SYNCS.PHASECHK.TRANS64 P0, [R8+URZ], R5 ;  /* 0x00000005080085a7 */ /* 0x000e64000800007f */
[----:B-1----:R-:W-:Y:S05]  /*c330*/  @!P0 BRA `(.L_x_309) ;  /* 0xfffffffc00f08947 */ /* 0x002fea000383ffff */
[----:B------:R-:W-:Y:S05]  /*c340*/  BRA `(.L_x_320) ;  /* 0xfffffffc00207947 */ /* 0x000fea000383ffff */
.L_x_310:
[----:B-1----:R1:W2:Y:S02]  /*c350*/  SYNCS.PHASECHK.TRANS64.TRYWAIT P0, [R11+URZ], R6 ;  /* 0x000000060b0075a7 */ /* 0x0022a4000800017f */
[----:B--2---:R-:W-:Y:S05]  /*c360*/  @!P0 NANOSLEEP.SYNCS 0x989680 ;  /* 0x009896800000895d */ /* 0x004fea0003900000 */
[----:B------:R-:W2:Y:S02]  /*c370*/  @!P0 SYNCS.PHASECHK.TRANS64 P0, [R11+URZ], R6 ;  /* 0x000000060b0085a7 */ /* 0x000ea4000800007f */
[----:B--2---:R-:W-:Y:S05]  /*c380*/  @!P0 BRA `(.L_x_310) ;  /* 0xfffffffc00f08947 */ /* 0x004fea000383ffff */
[----:B------:R-:W-:Y:S05]  /*c390*/  BRA `(.L_x_321) ;  /* 0xfffffffc00287947 */ /* 0x000fea000383ffff */
.L_x_322:
[----:B------:R-:W-:-:S00]  /*c3a0*/  BRA `(.L_x_322) ;  /* 0xfffffffc00fc7947 */ /* 0x000fc0000383ffff */
[----:B------:R-:W-:-:S00]  /*c3b0*/  NOP ;  /* 0x0000000000007918 */ /* 0x000fc00000000000 */
        /* <DEDUP_REMOVED lines=12> */
.L_x_323:


//--------------------- .nv.global.init           --------------------------
	.section	.nv.global.init,"aw",@progbits
.nv.global.init:
	.type		$str$22,@object
	.size		$str$22,($str$23 - $str$22)
$str$22:
        /*0000*/ 	.byte	0x6b, 0x5f, 0x74, 0x69, 0x6c, 0x65, 0x5f, 0x63, 0x6f, 0x75, 0x6e, 0x74, 0x20, 0x3e, 0x3d, 0x20
        /*0010*/ 	.byte	0x31, 0x00
	.type		$str$23,@object
	.size		$str$23,(__unnamed_1 - $str$23)
$str$23:
        /*0012*/ 	.byte	0x2f, 0x74, 0x6d, 0x70, 0x2f, 0x63, 0x75, 0x74, 0x6c, 0x61, 0x73, 0x73, 0x5f, 0x73, 0x77, 0x65
        /*0022*/ 	.byte	0x65, 0x70, 0x5f, 0x73, 0x72, 0x63, 0x2f, 0x69, 0x6e, 0x63, 0x6c, 0x75, 0x64, 0x65, 0x2f, 0x63
        /*0032*/ 	.byte	0x75, 0x74, 0x6c, 0x61, 0x73, 0x73, 0x2f, 0x67, 0x65, 0x6d, 0x6d, 0x2f, 0x63, 0x6f, 0x6c, 0x6c
        /*0042*/ 	.byte	0x65, 0x63, 0x74, 0x69, 0x76, 0x65, 0x2f, 0x73, 0x6d, 0x39, 0x30, 0x5f, 0x6d, 0x6d, 0x61, 0x5f
        /*0052*/ 	.byte	0x74, 0x6d, 0x61, 0x5f, 0x67, 0x6d, 0x6d, 0x61, 0x5f, 0x73, 0x73, 0x5f, 0x77, 0x61, 0x72, 0x70
        /*0062*/ 	.byte	0x73, 0x70, 0x65, 0x63, 0x69, 0x61, 0x6c, 0x69, 0x7a, 0x65, 0x64, 0x2e, 0x68, 0x70, 0x70, 0x00
	.type		__unnamed_1,@object
	.size		__unnamed_1,(.L_0 - __unnamed_1)
__unnamed_1:
        /*0072*/ 	.byte	0x76, 0x6f, 0x69, 0x64, 0x20, 0x63, 0x75, 0x74, 0x6c, 0x61, 0x73, 0x73, 0x3a, 0x3a, 0x67, 0x65
        /* <DEDUP_REMOVED lines=177> */
        /*0b92*/ 	.byte	0x3a, 0x69, 0x64, 0x65, 0x6e, 0x74, 0x69, 0x74, 0x79, 0x5d, 0x00
.L_0:


//--------------------- .nv.shared._ZN7cutlass13device_kernelINS_4gemm6kernel13GemmUniversalIN4cute5tupleIJiiiiEEENS1_10collective13CollectiveMmaINS1_34MainloopSm90TmaGmmaWarpSpecializedILi4ENS5_IJNS4_1CILi1EEENSA_ILi8EEESB_EEENS1_35KernelTmaWarpSpecializedCooperativeEEENS5_IJNSA_ILi256EEENSA_ILi128EEENSA_ILi32EEEEEENS_10tfloat32_tENS5_IJlSB_lEEESK_SL_NS4_8TiledMMAINS4_8MMA_AtomIJNS4_4SM904GMMA30MMA_64x128x8_F32TF32TF32_SS_TNILNSP_7ScaleInE1ELSR_1EEEEEENS4_6LayoutINS5_IJNSA_ILi2EEESB_SB_EEENS5_IJSB_NSA_ILi0EEESX_EEEEENS5_IJNS4_10UnderscoreES10_S10_EEEEENS4_23SM90_TMA_LOAD_MULTICASTENS4_14ComposedLayoutINS4_7SwizzleILi3ELi4ELi3EEENS4_18smem_ptr_flag_bitsILi32EEENSU_INS5_IJSC_SI_EEENS5_IJSI_SB_EEEEEEEvNS4_8identityENS4_13SM90_TMA_LOADES1C_vS1D_EENS_8epilogue10collective6detail29Sm90TmaWarpSpecializedAdapterINS1H_15DefaultEpilogueISK_SL_SL_NS1G_6thread17LinearCombinationISK_Li1EffLNS1L_9ScaleType4KindE0ELNS_15FloatRoundStyleE2ESK_EENS1_15EpilogueDefaultEEEEEvvEEEEvNT_6ParamsE --------------------------
	.section	.nv.shared._ZN7cutlass13device_kernelINS_4gemm6kernel13GemmUniversalIN4cute5tupleIJiiiiEEENS1_10collective13CollectiveMmaINS1_34MainloopSm90TmaGmmaWarpSpecializedILi4ENS5_IJNS4_1CILi1EEENSA_ILi8EEESB_EEENS1_35KernelTmaWarpSpecializedCooperativeEEENS5_IJNSA_ILi256EEENSA_ILi128EEENSA_ILi32EEEEEENS_10tfloat32_tENS5_IJlSB_lEEESK_SL_NS4_8TiledMMAINS4_8MMA_AtomIJNS4_4SM904GMMA30MMA_64x128x8_F32TF32TF32_SS_TNILNSP_7ScaleInE1ELSR_1EEEEEENS4_6LayoutINS5_IJNSA_ILi2EEESB_SB_EEENS5_IJSB_NSA_ILi0EEESX_EEEEENS5_IJNS4_10UnderscoreES10_S10_EEEEENS4_23SM90_TMA_LOAD_MULTICASTENS4_14ComposedLayoutINS4_7SwizzleILi3ELi4ELi3EEENS4_18smem_ptr_flag_bitsILi32EEENSU_INS5_IJSC_SI_EEENS5_IJSI_SB_EEEEEEEvNS4_8identityENS4_13SM90_TMA_LOADES1C_vS1D_EENS_8epilogue10collective6detail29Sm90TmaWarpSpecializedAdapterINS1H_15DefaultEpilogueISK_SL_SL_NS1G_6thread17LinearCombinationISK_Li1EffLNS1L_9ScaleType4KindE0ELNS_15FloatRoundStyleE2ESK_EENS1_15EpilogueDefaultEEEEEvvEEEEvNT_6ParamsE,"aw",@nobits
	.sectionflags	@""
	.align	16
	.zero		1024


//--------------------- .nv.shared.reserved.0     --------------------------
	.section	.nv.shared.reserved.0,"aw",@nobits
	.weak		__nv_reservedSMEM_offset_0_alias
	.size		__nv_reservedSMEM_offset_0_alias, 0, 0
	.other		__nv_reservedSMEM_offset_0_alias,@"STO_CUDA_RESERVED_SHARED STV_DEFAULT"
__nv_reservedSMEM_offset_0_alias:
	.zero		0


//--------------------- .nv.global                --------------------------
	.section	.nv.global,"aw",@nobits
.nv.global:
	.type		_ZN40_INTERNAL_06864acb_4_k_cu_445a04c4_198694cute1_E,@object
	.size		_ZN40_INTERNAL_06864acb_4_k_cu_445a04c4_198694cute1_E,(_ZN40_INTERNAL_06864acb_4_k_cu_445a04c4_198694cuda3std3__45__cpo6cbeginE - _ZN40_INTERNAL_06864acb_4_k_cu_445a04c4_198694cute1_E)
_ZN40_INTERNAL_06864acb_4_k_cu_445a04c4_198694cute1_E:
	.zero		1
	.type		_ZN40_INTERNAL_06864acb_4_k_cu_445a04c4_198694cuda3std3__45__cpo6cbeginE,@object
	.size		_ZN40_INTERNAL_06864acb_4_k_cu_445a04c4_198694cuda3std3__45__cpo6cbeginE,(_ZN40_INTERNAL_06864acb_4_k_cu_445a04c4_198694cuda3std3__48in_placeE - _ZN40_INTERNAL_06864acb_4_k_cu_445a04c4_198694cuda3std3__45__cpo6cbeginE)
_ZN40_INTERNAL_06864acb_4_k_cu_445a04c4_198694cuda3std3__45__cpo6cbeginE:
	.zero		1
	.type		_ZN40_INTERNAL_06864acb_4_k_cu_445a04c4_198694cuda3std3__48in_placeE,@object
	.size		_ZN40_INTERNAL_06864acb_4_k_cu_445a04c4_198694cuda3std3__48in_placeE,(_ZN40_INTERNAL_06864acb_4_k_cu_445a04c4_198694cuda3std6ranges3__45__cpo9iter_moveE - _ZN40_INTERNAL_06864acb_4_k_cu_445a04c4_198694cuda3std3__48in_placeE)
_ZN40_INTERNAL_06864acb_4_k_cu_445a04c4_198694cuda3std3__48in_placeE:
	.zero		1
	.type		_ZN40_INTERNAL_06864acb_4_k_cu_445a04c4_198694cuda3std6ranges3__45__cpo9iter_moveE,@object
	.size		_ZN40_INTERNAL_06864acb_4_k_cu_445a04c4_198694cuda3std6ranges3__45__cpo9iter_moveE,(_ZN40_INTERNAL_06864acb_4_k_cu_445a04c4_198694cuda3std3__45__cpo5beginE - _ZN40_INTERNAL_06864acb_4_k_cu_445a04c4_198694cuda3std6ranges3__45__cpo9iter_moveE)
_ZN40_INTERNAL_06864acb_4_k_cu_445a04c4_198694cuda3std6ranges3__45__cpo9iter_moveE:
	.zero		1
	.type		_ZN40_INTERNAL_06864acb_4_k_cu_445a04c4_198694cuda3std3__45__cpo5beginE,@object
	.size		_ZN40_INTERNAL_06864acb_4_k_cu_445a04c4_198694cuda3std3__45__cpo5beginE,(_ZN40_INTERNAL_06864acb_4_k_cu_445a04c4_198694cuda3std3__442_GLOBAL__N__06864acb_4_k_cu_445a04c4_198696ignoreE - _ZN40_INTERNAL_06864acb_4_k_cu_445a04c4_198694cuda3std3__45__cpo5beginE)
_ZN40_INTERNAL_06864acb_4_k_cu_445a04c4_198694cuda3std3__45__cpo5beginE:
	.zero		1
	.type		_ZN40_INTERNAL_06864acb_4_k_cu_445a04c4_198694cuda3std3__442_GLOBAL__N__06864acb_4_k_cu_445a04c4_198696ignoreE,@object
	.size		_ZN40_INTERNAL_06864acb_4_k_cu_445a04c4_198694cuda3std3__442_GLOBAL__N__06864acb_4_k_cu_445a04c4_198696ignoreE,(_ZN40_INTERNAL_06864acb_4_k_cu_445a04c4_198694cute7productE - _ZN40_INTERNAL_06864acb_4_k_cu_445a04c4_198694cuda3std3__442_GLOBAL__N__06864acb_4_k_cu_445a04c4_198696ignoreE)
_ZN40_INTERNAL_06864acb_4_k_cu_445a04c4_198694cuda3std3__442_GLOBAL__N__06864acb_4_k_cu_445a04c4_198696ignoreE:
	.zero		1
	.type		_ZN40_INTERNAL_06864acb_4_k_cu_445a04c4_198694cute7productE,@object
	.size		_ZN40_INTERNAL_06864acb_4_k_cu_445a04c4_198694cute7productE,(_ZN40_INTERNAL_06864acb_4_k_cu_445a04c4_198694cuda3std3__45__cpo3endE - _ZN40_INTERNAL_06864acb_4_k_cu_445a04c4_198694cute7productE)
_ZN40_INTERNAL_06864acb_4_k_cu_445a04c4_198694cute7productE:
	.zero		1
	.type		_ZN40_INTERNAL_06864acb_4_k_cu_445a04c4_198694cuda3std3__45__cpo3endE,@object
	.size		_ZN40_INTERNAL_06864acb_4_k_cu_445a04c4_198694cuda3std3__45__cpo3endE,(_ZN40_INTERNAL_06864acb_4_k_cu_445a04c4_198694cuda3std3__419piecewise_constructE - _ZN40_INTERNAL_06864acb_4_k_cu_445a04c4_198694cuda3std3__45__cpo3endE)
_ZN40_INTERNAL_06864acb_4_k_cu_445a04c4_198694cuda3std3__45__cpo3endE:
	.zero		1
	.type		_ZN40_INTERNAL_06864acb_4_k_cu_445a04c4_198694cuda3std3__419piecewise_constructE,@object
	.size		_ZN40_INTERNAL_06864acb_4_k_cu_445a04c4_198694cuda3std3__419piecewise_constructE,(_ZN40_INTERNAL_06864acb_4_k_cu_445a04c4_198694cuda3std3__45__cpo4cendE - _ZN40_INTERNAL_06864acb_4_k_cu_445a04c4_198694cuda3std3__419piecewise_constructE)
_ZN40_INTERNAL_06864acb_4_k_cu_445a04c4_198694cuda3std3__419piecewise_constructE:
	.zero		1
	.type		_ZN40_INTERNAL_06864acb_4_k_cu_445a04c4_198694cuda3std3__45__cpo4cendE,@object
	.size		_ZN40_INTERNAL_06864acb_4_k_cu_445a04c4_198694cuda3std3__45__cpo4cendE,(_ZN40_INTERNAL_06864acb_4_k_cu_445a04c4_198694cuda3std6ranges3__45__cpo4swapE - _ZN40_INTERNAL_06864acb_4_k_cu_445a04c4_198694cuda3std3__45__cpo4cendE)
_ZN40_INTERNAL_06864acb_4_k_cu_445a04c4_198694cuda3std3__45__cpo4cendE:
	.zero		1
	.type		_ZN40_INTERNAL_06864acb_4_k_cu_445a04c4_198694cuda3std6ranges3__45__cpo4swapE,@object
	.size		_ZN40_INTERNAL_06864acb_4_k_cu_445a04c4_198694cuda3std6ranges3__45__cpo4swapE,(.L_8 - _ZN40_INTERNAL_06864acb_4_k_cu_445a04c4_198694cuda3std6ranges3__45__cpo4swapE)
_ZN40_INTERNAL_06864acb_4_k_cu_445a04c4_198694cuda3std6ranges3__45__cpo4swapE:
	.zero		1
.L_8:


//--------------------- .nv.constant0._ZN7cutlass13device_kernelINS_4gemm6kernel13GemmUniversalIN4cute5tupleIJiiiiEEENS1_10collective13CollectiveMmaINS1_34MainloopSm90TmaGmmaWarpSpecializedILi4ENS5_IJNS4_1CILi1EEENSA_ILi8EEESB_EEENS1_35KernelTmaWarpSpecializedCooperativeEEENS5_IJNSA_ILi256EEENSA_ILi128EEENSA_ILi32EEEEEENS_10tfloat32_tENS5_IJlSB_lEEESK_SL_NS4_8TiledMMAINS4_8MMA_AtomIJNS4_4SM904GMMA30MMA_64x128x8_F32TF32TF32_SS_TNILNSP_7ScaleInE1ELSR_1EEEEEENS4_6LayoutINS5_IJNSA_ILi2EEESB_SB_EEENS5_IJSB_NSA_ILi0EEESX_EEEEENS5_IJNS4_10UnderscoreES10_S10_EEEEENS4_23SM90_TMA_LOAD_MULTICASTENS4_14ComposedLayoutINS4_7SwizzleILi3ELi4ELi3EEENS4_18smem_ptr_flag_bitsILi32EEENSU_INS5_IJSC_SI_EEENS5_IJSI_SB_EEEEEEEvNS4_8identityENS4_13SM90_TMA_LOADES1C_vS1D_EENS_8epilogue10collective6detail29Sm90TmaWarpSpecializedAdapterINS1H_15DefaultEpilogueISK_SL_SL_NS1G_6thread17LinearCombinationISK_Li1EffLNS1L_9ScaleType4KindE0ELNS_15FloatRoundStyleE2ESK_EENS1_15EpilogueDefaultEEEEEvvEEEEvNT_6ParamsE --------------------------
	.section	.nv.constant0._ZN7cutlass13device_kernelINS_4gemm6kernel13GemmUniversalIN4cute5tupleIJiiiiEEENS1_10collective13CollectiveMmaINS1_34MainloopSm90TmaGmmaWarpSpecializedILi4ENS5_IJNS4_1CILi1EEENSA_ILi8EEESB_EEENS1_35KernelTmaWarpSpecializedCooperativeEEENS5_IJNSA_ILi256EEENSA_ILi128EEENSA_ILi32EEEEEENS_10tfloat32_tENS5_IJlSB_lEEESK_SL_NS4_8TiledMMAINS4_8MMA_AtomIJNS4_4SM904GMMA30MMA_64x128x8_F32TF32TF32_SS_TNILNSP_7ScaleInE1ELSR_1EEEEEENS4_6LayoutINS5_IJNSA_ILi2EEESB_SB_EEENS5_IJSB_NSA_ILi0EEESX_EEEEENS5_IJNS4_10UnderscoreES10_S10_EEEEENS4_23SM90_TMA_LOAD_MULTICASTENS4_14ComposedLayoutINS4_7SwizzleILi3ELi4ELi3EEENS4_18smem_ptr_flag_bitsILi32EEENSU_INS5_IJSC_SI_EEENS5_IJSI_SB_EEEEEEEvNS4_8identityENS4_13SM90_TMA_LOADES1C_vS1D_EENS_8epilogue10collective6detail29Sm90TmaWarpSpecializedAdapterINS1H_15DefaultEpilogueISK_SL_SL_NS1G_6thread17LinearCombinationISK_Li1EffLNS1L_9ScaleType4KindE0ELNS_15FloatRoundStyleE2ESK_EENS1_15EpilogueDefaultEEEEEvvEEEEvNT_6ParamsE,"a",@progbits
	.sectionflags	@""
	.align	4
.nv.constant0._ZN7cutlass13device_kernelINS_4gemm6kernel13GemmUniversalIN4cute5tupleIJiiiiEEENS1_10collective13CollectiveMmaINS1_34MainloopSm90TmaGmmaWarpSpecializedILi4ENS5_IJNS4_1CILi1EEENSA_ILi8EEESB_EEENS1_35KernelTmaWarpSpecializedCooperativeEEENS5_IJNSA_ILi256EEENSA_ILi128EEENSA_ILi32EEEEEENS_10tfloat32_tENS5_IJlSB_lEEESK_SL_NS4_8TiledMMAINS4_8MMA_AtomIJNS4_4SM904GMMA30MMA_64x128x8_F32TF32TF32_SS_TNILNSP_7ScaleInE1ELSR_1EEEEEENS4_6LayoutINS5_IJNSA_ILi2EEESB_SB_EEENS5_IJSB_NSA_ILi0EEESX_EEEEENS5_IJNS4_10UnderscoreES10_S10_EEEEENS4_23SM90_TMA_LOAD_MULTICASTENS4_14ComposedLayoutINS4_7SwizzleILi3ELi4ELi3EEENS4_18smem_ptr_flag_bitsILi32EEENSU_INS5_IJSC_SI_EEENS5_IJSI_SB_EEEEEEEvNS4_8identityENS4_13SM90_TMA_LOADES1C_vS1D_EENS_8epilogue10collective6detail29Sm90TmaWarpSpecializedAdapterINS1H_15DefaultEpilogueISK_SL_SL_NS1G_6thread17LinearCombinationISK_Li1EffLNS1L_9ScaleType4KindE0ELNS_15FloatRoundStyleE2ESK_EENS1_15EpilogueDefaultEEEEEvvEEEEvNT_6ParamsE:
	.zero		1664


//--------------------- SYMBOLS --------------------------

	.type		.nv.reservedSmem.offset0,@object
	.size		.nv.reservedSmem.offset0,0x4
	.type		__assertfail,@function
